	.target	sm_100a

	.elftype	@"ET_EXEC"


//--------------------- .note.nv.tkinfo           --------------------------
	.section	.note.nv.tkinfo,"",@"SHT_NOTE"
	.sectionflags	@"SHF_NOTE_NV_TKINFO"
	.tkinfo
        /*0018*/ 	.word	0x00000002
        /*0030*/ 	.string	""
        /*0030*/ 	.string	"ptxas"
        /*0030*/ 	.string	"Cuda compilation tools, release 13.0, V13.0.88"
        /*0030*/ 	.string	"Build cuda_13.0.r13.0/compiler.36424714_0"
        /*0030*/ 	.string	"-arch sm_100a -m 64 "



//--------------------- .note.nv.cuinfo           --------------------------
	.section	.note.nv.cuinfo,"",@"SHT_NOTE"
	.sectionflags	@"SHF_NOTE_NV_CUINFO"
        /*0018*/ 	.short	0x0002
        /*001a*/ 	.short	0x0064
        /*001c*/ 	.short	0x0082
	.zero		2


//--------------------- .nv.info                  --------------------------
	.section	.nv.info,"",@"SHT_CUDA_INFO"
	.align	4


	//----- nvinfo : EIATTR_REGCOUNT
	.align		4
        /*0000*/ 	.byte	0x04, 0x2f
        /*0002*/ 	.short	(.L_19 - .L_18)
	.align		4
.L_18:
        /*0004*/ 	.word	index@(_ZN7cutlass13device_kernelINS_4conv6kernel13ConvUniversalINS1_16ConvProblemShapeILNS1_8OperatorE1ELi2EEENS1_10collective14CollectiveConvINS1_47MainloopSm100TmaUmmaWarpSpecializedImplicitGemmILS5_1ELi8ELi2ELi1ELi2EN4cute5tupleIJNSA_1CILi2EEENSC_ILi1EEESE_EEEEENSB_IJNSC_ILi64EEENSC_ILi128EEENSB_IJSH_EEEEEENS_10bfloat16_tESL_NSA_8TiledMMAINSA_8MMA_AtomIJNSA_20SM100_MMA_F16BF16_SSISL_SL_fLi64ELi128ELNSA_4UMMA5MajorE0ELSQ_1ELNSP_7ScaleInE0ELSR_0EEEEEENSA_6LayoutINSB_IJSE_SE_SE_EEENSB_IJNSC_ILi0EEESW_SW_EEEEENSB_IJNSA_10UnderscoreESZ_SZ_EEEEENS7_6detail27Sm100ImplicitGemmTileTraitsINSA_20SM90_TMA_LOAD_IM2COLENSA_14ComposedLayoutINSA_7SwizzleILi3ELi4ELi3EEENSA_18smem_ptr_flag_bitsILi16EEENSU_INSB_IJNSC_ILi8EEESH_EEENSB_IJSH_SE_EEEEEEEvEENS13_INSA_23SM90_TMA_LOAD_MULTICASTENS15_IS17_S19_NSU_INSB_IJSH_S1A_EEENSB_IJSE_SH_EEEEEEEvEEEENS_8epilogue10collective18CollectiveEpilogueINS1N_23Sm100TmaWarpSpecializedILi4ELi2ELi16ELb1ELb0EEEJSK_NSB_IJNSU_ISH_SE_EENSU_INSC_ILi32EEESE_EEEEESL_NSB_IJNSB_IJlllEEESE_SW_EEESL_S1X_NS1N_6fusion15FusionCallbacksIS1R_NS1Y_17LinearCombinationISL_fSL_fLNS_15FloatRoundStyleE2EEESK_S1V_JEEENSA_5SM1004TMEM4LOAD26SM100_TMEM_LOAD_16dp256b4xES14_NS15_INS16_ILi2ELi4ELi3EEES19_NSU_INSB_IJS1A_S1T_EEENSB_IJS1T_SE_EEEEEEENSA_17SM75_U32x4_LDSM_NENSA_21SM90_TMA_STORE_IM2COLES2C_NSA_17SM90_U32x4_STSM_NENSA_39AutoVectorizingCopyWithAssumedAlignmentILi128EEEEEEvvEEEEvNT_6ParamsE)
        /*0008*/ 	.word	0x00000060


	//----- nvinfo : EIATTR_FRAME_SIZE
	.align		4
.L_19:
        /*000c*/ 	.byte	0x04, 0x11
        /*000e*/ 	.short	(.L_21 - .L_20)
	.align		4
.L_20:
        /*0010*/ 	.word	index@($__internal_2_$__cuda_sm10x_tcgen05_guardrail_trap_unallocated_columns_being_dealloced)
        /*0014*/ 	.word	0x00000008


	//----- nvinfo : EIATTR_FRAME_SIZE
	.align		4
.L_21:
        /*0018*/ 	.byte	0x04, 0x11
        /*001a*/ 	.short	(.L_23 - .L_22)
	.align		4
.L_22:
        /*001c*/ 	.word	index@($__internal_1_$__cuda_sm10x_tcgen05_guardrail_trap_phase_invalid_during_alloc)
        /*0020*/ 	.word	0x00000008


	//----- nvinfo : EIATTR_FRAME_SIZE
	.align		4
.L_23:
        /*0024*/ 	.byte	0x04, 0x11
        /*0026*/ 	.short	(.L_25 - .L_24)
	.align		4
.L_24:
        /*0028*/ 	.word	index@($__internal_0_$__cuda_sm10x_tcgen05_guardrail_trap_col_being_dealloced_not_returned_by_alloc)
        /*002c*/ 	.word	0x00000008


	//----- nvinfo : EIATTR_FRAME_SIZE
	.align		4
.L_25:
        /*0030*/ 	.byte	0x04, 0x11
        /*0032*/ 	.short	(.L_27 - .L_26)
	.align		4
.L_26:
        /*0034*/ 	.word	index@(_ZN7cutlass13device_kernelINS_4conv6kernel13ConvUniversalINS1_16ConvProblemShapeILNS1_8OperatorE1ELi2EEENS1_10collective14CollectiveConvINS1_47MainloopSm100TmaUmmaWarpSpecializedImplicitGemmILS5_1ELi8ELi2ELi1ELi2EN4cute5tupleIJNSA_1CILi2EEENSC_ILi1EEESE_EEEEENSB_IJNSC_ILi64EEENSC_ILi128EEENSB_IJSH_EEEEEENS_10bfloat16_tESL_NSA_8TiledMMAINSA_8MMA_AtomIJNSA_20SM100_MMA_F16BF16_SSISL_SL_fLi64ELi128ELNSA_4UMMA5MajorE0ELSQ_1ELNSP_7ScaleInE0ELSR_0EEEEEENSA_6LayoutINSB_IJSE_SE_SE_EEENSB_IJNSC_ILi0EEESW_SW_EEEEENSB_IJNSA_10UnderscoreESZ_SZ_EEEEENS7_6detail27Sm100ImplicitGemmTileTraitsINSA_20SM90_TMA_LOAD_IM2COLENSA_14ComposedLayoutINSA_7SwizzleILi3ELi4ELi3EEENSA_18smem_ptr_flag_bitsILi16EEENSU_INSB_IJNSC_ILi8EEESH_EEENSB_IJSH_SE_EEEEEEEvEENS13_INSA_23SM90_TMA_LOAD_MULTICASTENS15_IS17_S19_NSU_INSB_IJSH_S1A_EEENSB_IJSE_SH_EEEEEEEvEEEENS_8epilogue10collective18CollectiveEpilogueINS1N_23Sm100TmaWarpSpecializedILi4ELi2ELi16ELb1ELb0EEEJSK_NSB_IJNSU_ISH_SE_EENSU_INSC_ILi32EEESE_EEEEESL_NSB_IJNSB_IJlllEEESE_SW_EEESL_S1X_NS1N_6fusion15FusionCallbacksIS1R_NS1Y_17LinearCombinationISL_fSL_fLNS_15FloatRoundStyleE2EEESK_S1V_JEEENSA_5SM1004TMEM4LOAD26SM100_TMEM_LOAD_16dp256b4xES14_NS15_INS16_ILi2ELi4ELi3EEES19_NSU_INSB_IJS1A_S1T_EEENSB_IJS1T_SE_EEEEEEENSA_17SM75_U32x4_LDSM_NENSA_21SM90_TMA_STORE_IM2COLES2C_NSA_17SM90_U32x4_STSM_NENSA_39AutoVectorizingCopyWithAssumedAlignmentILi128EEEEEEvvEEEEvNT_6ParamsE)
        /*0038*/ 	.word	0x00000008


	//----- nvinfo : EIATTR_MIN_STACK_SIZE
	.align		4
.L_27:
        /*003c*/ 	.byte	0x04, 0x12
        /*003e*/ 	.short	(.L_29 - .L_28)
	.align		4
.L_28:
        /*0040*/ 	.word	index@(_ZN7cutlass13device_kernelINS_4conv6kernel13ConvUniversalINS1_16ConvProblemShapeILNS1_8OperatorE1ELi2EEENS1_10collective14CollectiveConvINS1_47MainloopSm100TmaUmmaWarpSpecializedImplicitGemmILS5_1ELi8ELi2ELi1ELi2EN4cute5tupleIJNSA_1CILi2EEENSC_ILi1EEESE_EEEEENSB_IJNSC_ILi64EEENSC_ILi128EEENSB_IJSH_EEEEEENS_10bfloat16_tESL_NSA_8TiledMMAINSA_8MMA_AtomIJNSA_20SM100_MMA_F16BF16_SSISL_SL_fLi64ELi128ELNSA_4UMMA5MajorE0ELSQ_1ELNSP_7ScaleInE0ELSR_0EEEEEENSA_6LayoutINSB_IJSE_SE_SE_EEENSB_IJNSC_ILi0EEESW_SW_EEEEENSB_IJNSA_10UnderscoreESZ_SZ_EEEEENS7_6detail27Sm100ImplicitGemmTileTraitsINSA_20SM90_TMA_LOAD_IM2COLENSA_14ComposedLayoutINSA_7SwizzleILi3ELi4ELi3EEENSA_18smem_ptr_flag_bitsILi16EEENSU_INSB_IJNSC_ILi8EEESH_EEENSB_IJSH_SE_EEEEEEEvEENS13_INSA_23SM90_TMA_LOAD_MULTICASTENS15_IS17_S19_NSU_INSB_IJSH_S1A_EEENSB_IJSE_SH_EEEEEEEvEEEENS_8epilogue10collective18CollectiveEpilogueINS1N_23Sm100TmaWarpSpecializedILi4ELi2ELi16ELb1ELb0EEEJSK_NSB_IJNSU_ISH_SE_EENSU_INSC_ILi32EEESE_EEEEESL_NSB_IJNSB_IJlllEEESE_SW_EEESL_S1X_NS1N_6fusion15FusionCallbacksIS1R_NS1Y_17LinearCombinationISL_fSL_fLNS_15FloatRoundStyleE2EEESK_S1V_JEEENSA_5SM1004TMEM4LOAD26SM100_TMEM_LOAD_16dp256b4xES14_NS15_INS16_ILi2ELi4ELi3EEES19_NSU_INSB_IJS1A_S1T_EEENSB_IJS1T_SE_EEEEEEENSA_17SM75_U32x4_LDSM_NENSA_21SM90_TMA_STORE_IM2COLES2C_NSA_17SM90_U32x4_STSM_NENSA_39AutoVectorizingCopyWithAssumedAlignmentILi128EEEEEEvvEEEEvNT_6ParamsE)
        /*0044*/ 	.word	0x00000008
.L_29:


//--------------------- .nv.compat                --------------------------
	.section	.nv.compat,"",@"SHT_CUDA_COMPAT_INFO"
	.align	4
        /*0000*/ 	.byte	0x02, 0x09, 0x01, 0x00, 0x02, 0x02, 0x02, 0x00, 0x02, 0x05, 0x05, 0x00, 0x03, 0x07, 0x01, 0x01
        /*0010*/ 	.byte	0x02, 0x03, 0x01, 0x00, 0x02, 0x06, 0x01, 0x00, 0x04, 0x0b, 0x08, 0x00, 0x09, 0x00, 0x00, 0x00
        /*0020*/ 	.byte	0x00, 0x00, 0x00, 0x00


//--------------------- .nv.info._ZN7cutlass13device_kernelINS_4conv6kernel13ConvUniversalINS1_16ConvProblemShapeILNS1_8OperatorE1ELi2EEENS1_10collective14CollectiveConvINS1_47MainloopSm100TmaUmmaWarpSpecializedImplicitGemmILS5_1ELi8ELi2ELi1ELi2EN4cute5tupleIJNSA_1CILi2EEENSC_ILi1EEESE_EEEEENSB_IJNSC_ILi64EEENSC_ILi128EEENSB_IJSH_EEEEEENS_10bfloat16_tESL_NSA_8TiledMMAINSA_8MMA_AtomIJNSA_20SM100_MMA_F16BF16_SSISL_SL_fLi64ELi128ELNSA_4UMMA5MajorE0ELSQ_1ELNSP_7ScaleInE0ELSR_0EEEEEENSA_6LayoutINSB_IJSE_SE_SE_EEENSB_IJNSC_ILi0EEESW_SW_EEEEENSB_IJNSA_10UnderscoreESZ_SZ_EEEEENS7_6detail27Sm100ImplicitGemmTileTraitsINSA_20SM90_TMA_LOAD_IM2COLENSA_14ComposedLayoutINSA_7SwizzleILi3ELi4ELi3EEENSA_18smem_ptr_flag_bitsILi16EEENSU_INSB_IJNSC_ILi8EEESH_EEENSB_IJSH_SE_EEEEEEEvEENS13_INSA_23SM90_TMA_LOAD_MULTICASTENS15_IS17_S19_NSU_INSB_IJSH_S1A_EEENSB_IJSE_SH_EEEEEEEvEEEENS_8epilogue10collective18CollectiveEpilogueINS1N_23Sm100TmaWarpSpecializedILi4ELi2ELi16ELb1ELb0EEEJSK_NSB_IJNSU_ISH_SE_EENSU_INSC_ILi32EEESE_EEEEESL_NSB_IJNSB_IJlllEEESE_SW_EEESL_S1X_NS1N_6fusion15FusionCallbacksIS1R_NS1Y_17LinearCombinationISL_fSL_fLNS_15FloatRoundStyleE2EEESK_S1V_JEEENSA_5SM1004TMEM4LOAD26SM100_TMEM_LOAD_16dp256b4xES14_NS15_INS16_ILi2ELi4ELi3EEES19_NSU_INSB_IJS1A_S1T_EEENSB_IJS1T_SE_EEEEEEENSA_17SM75_U32x4_LDSM_NENSA_21SM90_TMA_STORE_IM2COLES2C_NSA_17SM90_U32x4_STSM_NENSA_39AutoVectorizingCopyWithAssumedAlignmentILi128EEEEEEvvEEEEvNT_6ParamsE --------------------------
	.section	.nv.info._ZN7cutlass13device_kernelINS_4conv6kernel13ConvUniversalINS1_16ConvProblemShapeILNS1_8OperatorE1ELi2EEENS1_10collective14CollectiveConvINS1_47MainloopSm100TmaUmmaWarpSpecializedImplicitGemmILS5_1ELi8ELi2ELi1ELi2EN4cute5tupleIJNSA_1CILi2EEENSC_ILi1EEESE_EEEEENSB_IJNSC_ILi64EEENSC_ILi128EEENSB_IJSH_EEEEEENS_10bfloat16_tESL_NSA_8TiledMMAINSA_8MMA_AtomIJNSA_20SM100_MMA_F16BF16_SSISL_SL_fLi64ELi128ELNSA_4UMMA5MajorE0ELSQ_1ELNSP_7ScaleInE0ELSR_0EEEEEENSA_6LayoutINSB_IJSE_SE_SE_EEENSB_IJNSC_ILi0EEESW_SW_EEEEENSB_IJNSA_10UnderscoreESZ_SZ_EEEEENS7_6detail27Sm100ImplicitGemmTileTraitsINSA_20SM90_TMA_LOAD_IM2COLENSA_14ComposedLayoutINSA_7SwizzleILi3ELi4ELi3EEENSA_18smem_ptr_flag_bitsILi16EEENSU_INSB_IJNSC_ILi8EEESH_EEENSB_IJSH_SE_EEEEEEEvEENS13_INSA_23SM90_TMA_LOAD_MULTICASTENS15_IS17_S19_NSU_INSB_IJSH_S1A_EEENSB_IJSE_SH_EEEEEEEvEEEENS_8epilogue10collective18CollectiveEpilogueINS1N_23Sm100TmaWarpSpecializedILi4ELi2ELi16ELb1ELb0EEEJSK_NSB_IJNSU_ISH_SE_EENSU_INSC_ILi32EEESE_EEEEESL_NSB_IJNSB_IJlllEEESE_SW_EEESL_S1X_NS1N_6fusion15FusionCallbacksIS1R_NS1Y_17LinearCombinationISL_fSL_fLNS_15FloatRoundStyleE2EEESK_S1V_JEEENSA_5SM1004TMEM4LOAD26SM100_TMEM_LOAD_16dp256b4xES14_NS15_INS16_ILi2ELi4ELi3EEES19_NSU_INSB_IJS1A_S1T_EEENSB_IJS1T_SE_EEEEEEENSA_17SM75_U32x4_LDSM_NENSA_21SM90_TMA_STORE_IM2COLES2C_NSA_17SM90_U32x4_STSM_NENSA_39AutoVectorizingCopyWithAssumedAlignmentILi128EEEEEEvvEEEEvNT_6ParamsE,"",@"SHT_CUDA_INFO"
	.sectionflags	@""
	.align	4


	//----- nvinfo : EIATTR_CUDA_API_VERSION
	.align		4
        /*0000*/ 	.byte	0x04, 0x37
        /*0002*/ 	.short	(.L_31 - .L_30)
.L_30:
        /*0004*/ 	.word	0x00000082


	//----- nvinfo : EIATTR_KPARAM_INFO
	.align		4
.L_31:
        /*0008*/ 	.byte	0x04, 0x17
        /*000a*/ 	.short	(.L_33 - .L_32)
.L_32:
        /*000c*/ 	.word	0x00000000
        /*0010*/ 	.short	0x0000
        /*0012*/ 	.short	0x0000
        /*0014*/ 	.byte	0x00, 0xf0, 0x01, 0x20


	//----- nvinfo : EIATTR_AT_ENTRY_FRAGMENTS
	.align		4
.L_33:
        /*0018*/ 	.byte	0x04, 0x4f
        /*001a*/ 	.short	(.L_35 - .L_34)


	//   ....[0]....
.L_34:
        /*001c*/ 	.word	0x00000006


	//----- nvinfo : EIATTR_RESERVED_SMEM_USED
	.align		4
.L_35:
        /*0020*/ 	.byte	0x01, 0x41
	.zero		2


	//----- nvinfo : EIATTR_SPARSE_MMA_MASK
	.align		4
        /*0024*/ 	.byte	0x03, 0x50
        /*0026*/ 	.short	0x0000


	//----- nvinfo : EIATTR_TCGEN05_1CTA_USED
	.align		4
        /*0028*/ 	.byte	0x01, 0x51
	.zero		2


	//----- nvinfo : EIATTR_MAXREG_COUNT
	.align		4
        /*002c*/ 	.byte	0x03, 0x1b
        /*002e*/ 	.short	0x00ff


	//----- nvinfo : EIATTR_NUM_BARRIERS
	.align		4
        /*0030*/ 	.byte	0x02, 0x4c
        /*0032*/ 	.byte	0x07
	.zero		1


	//----- nvinfo : EIATTR_EXTERNS
	.align		4
        /*0034*/ 	.byte	0x04, 0x0f
        /*0036*/ 	.short	(.L_37 - .L_36)


	//   ....[0]....
	.align		4
.L_36:
        /*0038*/ 	.word	index@(__assertfail)


	//----- nvinfo : EIATTR_MERCURY_ISA_VERSION
	.align		4
.L_37:
        /*003c*/ 	.byte	0x03, 0x5f
        /*003e*/ 	.short	0x0101


	//----- nvinfo : EIATTR_INT_WARP_WIDE_INSTR_OFFSETS
	.align		4
        /*0040*/ 	.byte	0x04, 0x31
        /*0042*/ 	.short	(.L_39 - .L_38)


	//   ....[0]....
.L_38:
        /*0044*/ 	.word	0x00003e70


	//   ....[1]....
        /*0048*/ 	.word	0x00003e90


	//   ....[2]....
        /*004c*/ 	.word	0x00003ec0


	//   ....[3]....
        /*0050*/ 	.word	0x00004990


	//   ....[4]....
        /*0054*/ 	.word	0x000049b0


	//   ....[5]....
        /*0058*/ 	.word	0x00004ad0


	//   ....[6]....
        /*005c*/ 	.word	0x00004af0


	//   ....[7]....
        /*0060*/ 	.word	0x00004c60


	//   ....[8]....
        /*0064*/ 	.word	0x00004c80


	//   ....[9]....
        /*0068*/ 	.word	0x00004ed0


	//   ....[10]....
        /*006c*/ 	.word	0x00004ee0


	//----- nvinfo : EIATTR_COOP_GROUP_MASK_REGIDS
	.align		4
.L_39:
        /*0070*/ 	.byte	0x04, 0x29
        /*0072*/ 	.short	(.L_41 - .L_40)


	//   ....[0]....
.L_40:
        /*0074*/ 	.word	0xffffffff


	//   ....[1]....
        /*0078*/ 	.word	0xffffffff


	//   ....[2]....
        /*007c*/ 	.word	0xffffffff


	//   ....[3]....
        /*0080*/ 	.word	0xffffffff


	//   ....[4]....
        /*0084*/ 	.word	0xffffffff


	//   ....[5]....
        /*0088*/ 	.word	0xffffffff


	//   ....[6]....
        /*008c*/ 	.word	0xffffffff


	//   ....[7]....
        /*0090*/ 	.word	0xffffffff


	//   ....[8]....
        /*0094*/ 	.word	0xffffffff


	//   ....[9]....
        /*0098*/ 	.word	0xffffffff


	//   ....[10]....
        /*009c*/ 	.word	0xffffffff


	//   ....[11]....
        /*00a0*/ 	.word	0xffffffff


	//   ....[12]....
        /*00a4*/ 	.word	0xffffffff


	//----- nvinfo : EIATTR_COOP_GROUP_INSTR_OFFSETS
	.align		4
.L_41:
        /*00a8*/ 	.byte	0x04, 0x28
        /*00aa*/ 	.short	(.L_43 - .L_42)


	//   ....[0]....
.L_42:
        /*00ac*/ 	.word	0x000000a0


	//   ....[1]....
        /*00b0*/ 	.word	0x000004e0


	//   ....[2]....
        /*00b4*/ 	.word	0x00000720


	//   ....[3]....
        /*00b8*/ 	.word	0x000008c0


	//   ....[4]....
        /*00bc*/ 	.word	0x000009c0


	//   ....[5]....
        /*00c0*/ 	.word	0x00000b10


	//   ....[6]....
        /*00c4*/ 	.word	0x00000d10


	//   ....[7]....
        /*00c8*/ 	.word	0x00002490


	//   ....[8]....
        /*00cc*/ 	.word	0x000031b0


	//   ....[9]....
        /*00d0*/ 	.word	0x000033c0


	//   ....[10]....
        /*00d4*/ 	.word	0x000033f0


	//   ....[11]....
        /*00d8*/ 	.word	0x00003d50


	//   ....[12]....
        /*00dc*/ 	.word	0x00003f90


	//----- nvinfo : EIATTR_VRC_CTA_INIT_COUNT
	.align		4
.L_43:
        /*00e0*/ 	.byte	0x02, 0x4a
        /*00e2*/ 	.byte	0x80
	.zero		1


	//----- nvinfo : EIATTR_SYSCALL_OFFSETS
	.align		4
        /*00e4*/ 	.byte	0x04, 0x46
        /*00e6*/ 	.short	(.L_45 - .L_44)


	//   ....[0]....
.L_44:
        /*00e8*/ 	.word	0x00005ae0


	//   ....[1]....
        /*00ec*/ 	.word	0x00005bd0


	//   ....[2]....
        /*00f0*/ 	.word	0x000063a0


	//   ....[3]....
        /*00f4*/ 	.word	0x00006c70


	//   ....[4]....
        /*00f8*/ 	.word	0x00007500


	//   ....[5]....
        /*00fc*/ 	.word	0x00007d80


	//----- nvinfo : EIATTR_MBARRIER_INSTR_OFFSETS
	.align		4
.L_45:
        /*0100*/ 	.byte	0x04, 0x39
        /*0102*/ 	.short	(.L_47 - .L_46)


	//   ....[0]....
.L_46:
        /*0104*/ 	.word	0x00000600
        /*0108*/ 	.word	0x000000ff
        /*010c*/ 	.word	0x00000000
        /*0110*/ 	.short	0x0100
        /*0112*/ 	.byte	0x07
	.zero		1


	//   ....[1]....
        /*0114*/ 	.word	0x00000610
        /*0118*/ 	.word	0x000000ff
        /*011c*/ 	.word	0x00000040
        /*0120*/ 	.short	0x0100
        /*0122*/ 	.byte	0x07
	.zero		1


	//   ....[2]....
        /*0124*/ 	.word	0x00000620
        /*0128*/ 	.word	0x000000ff
        /*012c*/ 	.word	0x00000008
        /*0130*/ 	.short	0x0100
        /*0132*/ 	.byte	0x07
	.zero		1


	//   ....[3]....
        /*0134*/ 	.word	0x00000630
        /*0138*/ 	.word	0x000000ff
        /*013c*/ 	.word	0x00000048
        /*0140*/ 	.short	0x0100
        /*0142*/ 	.byte	0x07
	.zero		1


	//   ....[4]....
        /*0144*/ 	.word	0x00000640
        /*0148*/ 	.word	0x000000ff
        /*014c*/ 	.word	0x00000010
        /*0150*/ 	.short	0x0100
        /*0152*/ 	.byte	0x07
	.zero		1


	//   ....[5]....
        /*0154*/ 	.word	0x00000650
        /*0158*/ 	.word	0x000000ff
        /*015c*/ 	.word	0x00000050
        /*0160*/ 	.short	0x0100
        /*0162*/ 	.byte	0x07
	.zero		1


	//   ....[6]....
        /*0164*/ 	.word	0x00000660
        /*0168*/ 	.word	0x000000ff
        /*016c*/ 	.word	0x00000018
        /*0170*/ 	.short	0x0100
        /*0172*/ 	.byte	0x07
	.zero		1


	//   ....[7]....
        /*0174*/ 	.word	0x00000670
        /*0178*/ 	.word	0x000000ff
        /*017c*/ 	.word	0x00000058
        /*0180*/ 	.short	0x0100
        /*0182*/ 	.byte	0x07
	.zero		1


	//   ....[8]....
        /*0184*/ 	.word	0x00000680
        /*0188*/ 	.word	0x000000ff
        /*018c*/ 	.word	0x00000020
        /*0190*/ 	.short	0x0100
        /*0192*/ 	.byte	0x07
	.zero		1


	//   ....[9]....
        /*0194*/ 	.word	0x00000690
        /*0198*/ 	.word	0x000000ff
        /*019c*/ 	.word	0x00000060
        /*01a0*/ 	.short	0x0100
        /*01a2*/ 	.byte	0x07
	.zero		1


	//   ....[10]....
        /*01a4*/ 	.word	0x000006a0
        /*01a8*/ 	.word	0x000000ff
        /*01ac*/ 	.word	0x00000028
        /*01b0*/ 	.short	0x0100
        /*01b2*/ 	.byte	0x07
	.zero		1


	//   ....[11]....
        /*01b4*/ 	.word	0x000006b0
        /*01b8*/ 	.word	0x000000ff
        /*01bc*/ 	.word	0x00000068
        /*01c0*/ 	.short	0x0100
        /*01c2*/ 	.byte	0x07
	.zero		1


	//   ....[12]....
        /*01c4*/ 	.word	0x000006c0
        /*01c8*/ 	.word	0x000000ff
        /*01cc*/ 	.word	0x00000030
        /*01d0*/ 	.short	0x0100
        /*01d2*/ 	.byte	0x07
	.zero		1


	//   ....[13]....
        /*01d4*/ 	.word	0x000006d0
        /*01d8*/ 	.word	0x000000ff
        /*01dc*/ 	.word	0x00000070
        /*01e0*/ 	.short	0x0100
        /*01e2*/ 	.byte	0x07
	.zero		1


	//   ....[14]....
        /*01e4*/ 	.word	0x000006e0
        /*01e8*/ 	.word	0x000000ff
        /*01ec*/ 	.word	0x00000038
        /*01f0*/ 	.short	0x0100
        /*01f2*/ 	.byte	0x07
	.zero		1


	//   ....[15]....
        /*01f4*/ 	.word	0x000006f0
        /*01f8*/ 	.word	0x000000ff
        /*01fc*/ 	.word	0x00000078
        /*0200*/ 	.short	0x0100
        /*0202*/ 	.byte	0x07
	.zero		1


	//   ....[16]....
        /*0204*/ 	.word	0x00000830
        /*0208*/ 	.word	0x000000ff
        /*020c*/ 	.word	0x00000080
        /*0210*/ 	.short	0x0100
        /*0212*/ 	.byte	0x07
	.zero		1


	//   ....[17]....
        /*0214*/ 	.word	0x00000840
        /*0218*/ 	.word	0x000000ff
        /*021c*/ 	.word	0x000000a0
        /*0220*/ 	.short	0x0100
        /*0222*/ 	.byte	0x07
	.zero		1


	//   ....[18]....
        /*0224*/ 	.word	0x00000850
        /*0228*/ 	.word	0x000000ff
        /*022c*/ 	.word	0x00000088
        /*0230*/ 	.short	0x0100
        /*0232*/ 	.byte	0x07
	.zero		1


	//   ....[19]....
        /*0234*/ 	.word	0x00000860
        /*0238*/ 	.word	0x000000ff
        /*023c*/ 	.word	0x000000a8
        /*0240*/ 	.short	0x0100
        /*0242*/ 	.byte	0x07
	.zero		1


	//   ....[20]....
        /*0244*/ 	.word	0x00000870
        /*0248*/ 	.word	0x000000ff
        /*024c*/ 	.word	0x00000090
        /*0250*/ 	.short	0x0100
        /*0252*/ 	.byte	0x07
	.zero		1


	//   ....[21]....
        /*0254*/ 	.word	0x00000880
        /*0258*/ 	.word	0x000000ff
        /*025c*/ 	.word	0x000000b0
        /*0260*/ 	.short	0x0100
        /*0262*/ 	.byte	0x07
	.zero		1


	//   ....[22]....
        /*0264*/ 	.word	0x00000890
        /*0268*/ 	.word	0x000000ff
        /*026c*/ 	.word	0x00000098
        /*0270*/ 	.short	0x0100
        /*0272*/ 	.byte	0x07
	.zero		1


	//   ....[23]....
        /*0274*/ 	.word	0x000008a0
        /*0278*/ 	.word	0x000000ff
        /*027c*/ 	.word	0x000000b8
        /*0280*/ 	.short	0x0100
        /*0282*/ 	.byte	0x07
	.zero		1


	//   ....[24]....
        /*0284*/ 	.word	0x00000990
        /*0288*/ 	.word	0x000000ff
        /*028c*/ 	.word	0x000000c0
        /*0290*/ 	.short	0x0100
        /*0292*/ 	.byte	0x06
	.zero		1


	//   ....[25]....
        /*0294*/ 	.word	0x000009a0
        /*0298*/ 	.word	0x000000ff
        /*029c*/ 	.word	0x000000c8
        /*02a0*/ 	.short	0x0100
        /*02a2*/ 	.byte	0x06
	.zero		1


	//   ....[26]....
        /*02a4*/ 	.word	0x00000ae0
        /*02a8*/ 	.word	0x000000ff
        /*02ac*/ 	.word	0x000000d0
        /*02b0*/ 	.short	0x0100
        /*02b2*/ 	.byte	0x06
	.zero		1


	//   ....[27]....
        /*02b4*/ 	.word	0x00000af0
        /*02b8*/ 	.word	0x000000ff
        /*02bc*/ 	.word	0x000000d8
        /*02c0*/ 	.short	0x0100
        /*02c2*/ 	.byte	0x06
	.zero		1


	//   ....[28]....
        /*02c4*/ 	.word	0x00000c20
        /*02c8*/ 	.word	0x000000ff
        /*02cc*/ 	.word	0x000000e0
        /*02d0*/ 	.short	0x0100
        /*02d2*/ 	.byte	0x07
	.zero		1


	//   ....[29]....
        /*02d4*/ 	.word	0x00000c30
        /*02d8*/ 	.word	0x000000ff
        /*02dc*/ 	.word	0x000000f0
        /*02e0*/ 	.short	0x0100
        /*02e2*/ 	.byte	0x07
	.zero		1


	//   ....[30]....
        /*02e4*/ 	.word	0x00000c40
        /*02e8*/ 	.word	0x000000ff
        /*02ec*/ 	.word	0x000000e8
        /*02f0*/ 	.short	0x0100
        /*02f2*/ 	.byte	0x07
	.zero		1


	//   ....[31]....
        /*02f4*/ 	.word	0x00000c50
        /*02f8*/ 	.word	0x000000ff
        /*02fc*/ 	.word	0x000000f8
        /*0300*/ 	.short	0x0100
        /*0302*/ 	.byte	0x07
	.zero		1


	//   ....[32]....
        /*0304*/ 	.word	0x00001720
        /*0308*/ 	.word	0x000000ff
        /*030c*/ 	.word	0x00000040
        /*0310*/ 	.short	0x010a
        /*0312*/ 	.byte	0x04
	.zero		1


	//   ....[33]....
        /*0314*/ 	.word	0x000019e0
        /*0318*/ 	.word	0x000000ff
        /*031c*/ 	.word	0x00000040
        /*0320*/ 	.short	0x010a
        /*0322*/ 	.byte	0x11
	.zero		1


	//   ....[34]....
        /*0324*/ 	.word	0x00001b70
        /*0328*/ 	.word	0x000000ff
        /*032c*/ 	.word	0x00000040
        /*0330*/ 	.short	0x010a
        /*0332*/ 	.byte	0x08
	.zero		1


	//   ....[35]....
        /*0334*/ 	.word	0x00001dc0
        /*0338*/ 	.word	0x000000ff
        /*033c*/ 	.word	0x000000c8
        /*0340*/ 	.short	0x0101
        /*0342*/ 	.byte	0x1e
	.zero		1


	//   ....[36]....
        /*0344*/ 	.word	0x00001de0
        /*0348*/ 	.word	0x000000ff
        /*034c*/ 	.word	0x00000040
        /*0350*/ 	.short	0x010a
        /*0352*/ 	.byte	0x04
	.zero		1


	//   ....[37]....
        /*0354*/ 	.word	0x00002080
        /*0358*/ 	.word	0x000000ff
        /*035c*/ 	.word	0x00000040
        /*0360*/ 	.short	0x010a
        /*0362*/ 	.byte	0x19
	.zero		1


	//   ....[38]....
        /*0364*/ 	.word	0x00002210
        /*0368*/ 	.word	0x000000ff
        /*036c*/ 	.word	0x00000040
        /*0370*/ 	.short	0x010a
        /*0372*/ 	.byte	0x08
	.zero		1


	//   ....[39]....
        /*0374*/ 	.word	0x000024a0
        /*0378*/ 	.word	0x000000ff
        /*037c*/ 	.word	0x000000d0
        /*0380*/ 	.short	0x010a
        /*0382*/ 	.byte	0x1e
	.zero		1


	//   ....[40]....
        /*0384*/ 	.word	0x00002560
        /*0388*/ 	.word	0x000000ff
        /*038c*/ 	.word	0x00000000
        /*0390*/ 	.short	0x0101
        /*0392*/ 	.byte	0x04
	.zero		1


	//   ....[41]....
        /*0394*/ 	.word	0x00002a50
        /*0398*/ 	.word	0x000000ff
        /*039c*/ 	.word	0x00000000
        /*03a0*/ 	.short	0x010a
        /*03a2*/ 	.byte	0x04
	.zero		1


	//   ....[42]....
        /*03a4*/ 	.word	0x00002ae0
        /*03a8*/ 	.word	0x000000ff
        /*03ac*/ 	.word	0x00000000
        /*03b0*/ 	.short	0x010a
        /*03b2*/ 	.byte	0x04
	.zero		1


	//   ....[43]....
        /*03b4*/ 	.word	0x00002b70
        /*03b8*/ 	.word	0x000000ff
        /*03bc*/ 	.word	0x00000000
        /*03c0*/ 	.short	0x010a
        /*03c2*/ 	.byte	0x04
	.zero		1


	//   ....[44]....
        /*03c4*/ 	.word	0x00002c00
        /*03c8*/ 	.word	0x000000ff
        /*03cc*/ 	.word	0x00000000
        /*03d0*/ 	.short	0x010a
        /*03d2*/ 	.byte	0x04
	.zero		1


	//   ....[45]....
        /*03d4*/ 	.word	0x00002c90
        /*03d8*/ 	.word	0x000000ff
        /*03dc*/ 	.word	0x00000000
        /*03e0*/ 	.short	0x010a
        /*03e2*/ 	.byte	0x04
	.zero		1


	//   ....[46]....
        /*03e4*/ 	.word	0x00002d20
        /*03e8*/ 	.word	0x000000ff
        /*03ec*/ 	.word	0x00000000
        /*03f0*/ 	.short	0x010a
        /*03f2*/ 	.byte	0x04
	.zero		1


	//   ....[47]....
        /*03f4*/ 	.word	0x00002db0
        /*03f8*/ 	.word	0x000000ff
        /*03fc*/ 	.word	0x00000000
        /*0400*/ 	.short	0x010a
        /*0402*/ 	.byte	0x04
	.zero		1


	//   ....[48]....
        /*0404*/ 	.word	0x00002e50
        /*0408*/ 	.word	0x00000000
        /*040c*/ 	.word	0x00000000
        /*0410*/ 	.short	0x010a
        /*0412*/ 	.byte	0xff
	.zero		1


	//   ....[49]....
        /*0414*/ 	.word	0x00002f80
        /*0418*/ 	.word	0x000000ff
        /*041c*/ 	.word	0x000000d8
        /*0420*/ 	.short	0x010a
        /*0422*/ 	.byte	0x2d
	.zero		1


	//   ....[50]....
        /*0424*/ 	.word	0x00003020
        /*0428*/ 	.word	0x000000ff
        /*042c*/ 	.word	0x000000d0
        /*0430*/ 	.short	0x010a
        /*0432*/ 	.byte	0x2d
	.zero		1


	//   ....[51]....
        /*0434*/ 	.word	0x000030c0
        /*0438*/ 	.word	0x000000ff
        /*043c*/ 	.word	0x00000000
        /*0440*/ 	.short	0x0101
        /*0442*/ 	.byte	0x06
	.zero		1


	//   ....[52]....
        /*0444*/ 	.word	0x00003100
        /*0448*/ 	.word	0x000000ff
        /*044c*/ 	.word	0x000000d8
        /*0450*/ 	.short	0x0106
        /*0452*/ 	.byte	0x2d
	.zero		1


	//   ....[53]....
        /*0454*/ 	.word	0x00003140
        /*0458*/ 	.word	0x00000000
        /*045c*/ 	.word	0x000000d8
        /*0460*/ 	.short	0x010a
        /*0462*/ 	.byte	0xff
	.zero		1


	//   ....[54]....
        /*0464*/ 	.word	0x000036b0
        /*0468*/ 	.word	0x000000ff
        /*046c*/ 	.word	0x000000d0
        /*0470*/ 	.short	0x010a
        /*0472*/ 	.byte	0x06
	.zero		1


	//   ....[55]....
        /*0474*/ 	.word	0x00003760
        /*0478*/ 	.word	0x000000ff
        /*047c*/ 	.word	0x00000000
        /*0480*/ 	.short	0x0101
        /*0482*/ 	.byte	0x05
	.zero		1


	//   ....[56]....
        /*0484*/ 	.word	0x00003770
        /*0488*/ 	.word	0x000000ff
        /*048c*/ 	.word	0x000000f0
        /*0490*/ 	.short	0x010a
        /*0492*/ 	.byte	0x08
	.zero		1


	//   ....[57]....
        /*0494*/ 	.word	0x00003800
        /*0498*/ 	.word	0x000000ff
        /*049c*/ 	.word	0x00000000
        /*04a0*/ 	.short	0x010a
        /*04a2*/ 	.byte	0x04
	.zero		1


	//   ....[58]....
        /*04a4*/ 	.word	0x00003870
        /*04a8*/ 	.word	0x000000ff
        /*04ac*/ 	.word	0x00000000
        /*04b0*/ 	.short	0x010a
        /*04b2*/ 	.byte	0x07
	.zero		1


	//   ....[59]....
        /*04b4*/ 	.word	0x000039a0
        /*04b8*/ 	.word	0x000000ff
        /*04bc*/ 	.word	0x00000000
        /*04c0*/ 	.short	0x010a
        /*04c2*/ 	.byte	0x04
	.zero		1


	//   ....[60]....
        /*04c4*/ 	.word	0x00003ca0
        /*04c8*/ 	.word	0x000000ff
        /*04cc*/ 	.word	0x00000000
        /*04d0*/ 	.short	0x010a
        /*04d2*/ 	.byte	0x05
	.zero		1


	//   ....[61]....
        /*04d4*/ 	.word	0x00003d30
        /*04d8*/ 	.word	0x000000ff
        /*04dc*/ 	.word	0x00000000
        /*04e0*/ 	.short	0x010a
        /*04e2*/ 	.byte	0x07
	.zero		1


	//   ....[62]....
        /*04e4*/ 	.word	0x00004260
        /*04e8*/ 	.word	0x000000ff
        /*04ec*/ 	.word	0x000000d0
        /*04f0*/ 	.short	0x010a
        /*04f2*/ 	.byte	0x0f
	.zero		1


	//   ....[63]....
        /*04f4*/ 	.word	0x00004300
        /*04f8*/ 	.word	0x000000ff
        /*04fc*/ 	.word	0x00000000
        /*0500*/ 	.short	0x0101
        /*0502*/ 	.byte	0x0e
	.zero		1


	//   ....[64]....
        /*0504*/ 	.word	0x00004620
        /*0508*/ 	.word	0x000000ff
        /*050c*/ 	.word	0x000000c8
        /*0510*/ 	.short	0x010a
        /*0512*/ 	.byte	0x0f
	.zero		1


	//   ....[65]....
        /*0514*/ 	.word	0x00004800
        /*0518*/ 	.word	0x000000ff
        /*051c*/ 	.word	0x000000a0
        /*0520*/ 	.short	0x010a
        /*0522*/ 	.byte	0x0f
	.zero		1


	//   ....[66]....
        /*0524*/ 	.word	0x00004a70
        /*0528*/ 	.word	0x000000ff
        /*052c*/ 	.word	0x00000080
        /*0530*/ 	.short	0x010b
        /*0532*/ 	.byte	0x0f
	.zero		1


	//   ....[67]....
        /*0534*/ 	.word	0x00004a80
        /*0538*/ 	.word	0x000000ff
        /*053c*/ 	.word	0x00000000
        /*0540*/ 	.short	0x0101
        /*0542*/ 	.byte	0x1f
	.zero		1


	//   ....[68]....
        /*0544*/ 	.word	0x00004aa0
        /*0548*/ 	.word	0x000000ff
        /*054c*/ 	.word	0x000000a8
        /*0550*/ 	.short	0x010a
        /*0552*/ 	.byte	0x0f
	.zero		1


	//   ....[69]....
        /*0554*/ 	.word	0x00004c00
        /*0558*/ 	.word	0x000000ff
        /*055c*/ 	.word	0x00000088
        /*0560*/ 	.short	0x010b
        /*0562*/ 	.byte	0x0f
	.zero		1


	//   ....[70]....
        /*0564*/ 	.word	0x00004c10
        /*0568*/ 	.word	0x000000ff
        /*056c*/ 	.word	0x00000000
        /*0570*/ 	.short	0x0101
        /*0572*/ 	.byte	0x1e
	.zero		1


	//   ....[71]....
        /*0574*/ 	.word	0x00004c20
        /*0578*/ 	.word	0x000000ff
        /*057c*/ 	.word	0x000000b0
        /*0580*/ 	.short	0x010a
        /*0582*/ 	.byte	0x0f
	.zero		1


	//   ....[72]....
        /*0584*/ 	.word	0x00004dc0
        /*0588*/ 	.word	0x000000ff
        /*058c*/ 	.word	0x00000090
        /*0590*/ 	.short	0x010b
        /*0592*/ 	.byte	0x0f
	.zero		1


	//   ....[73]....
        /*0594*/ 	.word	0x00004e40
        /*0598*/ 	.word	0x000000ff
        /*059c*/ 	.word	0x00000000
        /*05a0*/ 	.short	0x0101
        /*05a2*/ 	.byte	0x2d
	.zero		1


	//   ....[74]....
        /*05a4*/ 	.word	0x00004e70
        /*05a8*/ 	.word	0x000000ff
        /*05ac*/ 	.word	0x000000b8
        /*05b0*/ 	.short	0x010a
        /*05b2*/ 	.byte	0x0f
	.zero		1


	//   ....[75]....
        /*05b4*/ 	.word	0x00005040
        /*05b8*/ 	.word	0x000000ff
        /*05bc*/ 	.word	0x00000098
        /*05c0*/ 	.short	0x010b
        /*05c2*/ 	.byte	0x0f
	.zero		1


	//   ....[76]....
        /*05c4*/ 	.word	0x00005060
        /*05c8*/ 	.word	0x000000ff
        /*05cc*/ 	.word	0x00000000
        /*05d0*/ 	.short	0x0101
        /*05d2*/ 	.byte	0x17
	.zero		1


	//   ....[77]....
        /*05d4*/ 	.word	0x00005090
        /*05d8*/ 	.word	0x000000ff
        /*05dc*/ 	.word	0x000000a0
        /*05e0*/ 	.short	0x010a
        /*05e2*/ 	.byte	0x0f
	.zero		1


	//   ....[78]....
        /*05e4*/ 	.word	0x000050b0
        /*05e8*/ 	.word	0x000000ff
        /*05ec*/ 	.word	0x000000a8
        /*05f0*/ 	.short	0x010a
        /*05f2*/ 	.byte	0x0f
	.zero		1


	//   ....[79]....
        /*05f4*/ 	.word	0x000050d0
        /*05f8*/ 	.word	0x000000ff
        /*05fc*/ 	.word	0x000000b0
        /*0600*/ 	.short	0x010a
        /*0602*/ 	.byte	0x0f
	.zero		1


	//   ....[80]....
        /*0604*/ 	.word	0x00005110
        /*0608*/ 	.word	0x00000000
        /*060c*/ 	.word	0x000000b8
        /*0610*/ 	.short	0x010a
        /*0612*/ 	.byte	0xff
	.zero		1


	//   ....[81]....
        /*0614*/ 	.word	0x000054a0
        /*0618*/ 	.word	0x000000ff
        /*061c*/ 	.word	0x000000d0
        /*0620*/ 	.short	0x010a
        /*0622*/ 	.byte	0x32
	.zero		1


	//   ....[82]....
        /*0624*/ 	.word	0x000055c0
        /*0628*/ 	.word	0x000000ff
        /*062c*/ 	.word	0x00000000
        /*0630*/ 	.short	0x0101
        /*0632*/ 	.byte	0x04
	.zero		1


	//   ....[83]....
        /*0634*/ 	.word	0x00006030
        /*0638*/ 	.word	0x000000ff
        /*063c*/ 	.word	0x00000080
        /*0640*/ 	.short	0x010a
        /*0642*/ 	.byte	0x32
	.zero		1


	//   ....[84]....
        /*0644*/ 	.word	0x000060d0
        /*0648*/ 	.word	0x00000053
        /*064c*/ 	.word	0x000000e0
        /*0650*/ 	.short	0x010a
        /*0652*/ 	.byte	0xff
	.zero		1


	//   ....[85]....
        /*0654*/ 	.word	0x000061a0
        /*0658*/ 	.word	0x000000ff
        /*065c*/ 	.word	0x00000080
        /*0660*/ 	.short	0x010a
        /*0662*/ 	.byte	0x32
	.zero		1


	//   ....[86]....
        /*0664*/ 	.word	0x00006280
        /*0668*/ 	.word	0x00000053
        /*066c*/ 	.word	0x000000e0
        /*0670*/ 	.short	0x010a
        /*0672*/ 	.byte	0xff
	.zero		1


	//   ....[87]....
        /*0674*/ 	.word	0x000069d0
        /*0678*/ 	.word	0x00000000
        /*067c*/ 	.word	0x00000000
        /*0680*/ 	.short	0x0101
        /*0682*/ 	.byte	0xff
	.zero		1


	//   ....[88]....
        /*0684*/ 	.word	0x000069e0
        /*0688*/ 	.word	0x00000004
        /*068c*/ 	.word	0x00000080
        /*0690*/ 	.short	0x010a
        /*0692*/ 	.byte	0xff
	.zero		1


	//   ....[89]....
        /*0694*/ 	.word	0x00006aa0
        /*0698*/ 	.word	0x00000004
        /*069c*/ 	.word	0x00000080
        /*06a0*/ 	.short	0x010a
        /*06a2*/ 	.byte	0xff
	.zero		1


	//   ....[90]....
        /*06a4*/ 	.word	0x00007260
        /*06a8*/ 	.word	0x0000005d
        /*06ac*/ 	.word	0x00000000
        /*06b0*/ 	.short	0x0101
        /*06b2*/ 	.byte	0xff
	.zero		1


	//   ....[91]....
        /*06b4*/ 	.word	0x00007280
        /*06b8*/ 	.word	0x00000010
        /*06bc*/ 	.word	0x00000080
        /*06c0*/ 	.short	0x010a
        /*06c2*/ 	.byte	0xff
	.zero		1


	//   ....[92]....
        /*06c4*/ 	.word	0x00007330
        /*06c8*/ 	.word	0x00000010
        /*06cc*/ 	.word	0x00000080
        /*06d0*/ 	.short	0x010a
        /*06d2*/ 	.byte	0xff
	.zero		1


	//   ....[93]....
        /*06d4*/ 	.word	0x00007ae0
        /*06d8*/ 	.word	0x0000005d
        /*06dc*/ 	.word	0x00000000
        /*06e0*/ 	.short	0x0101
        /*06e2*/ 	.byte	0xff
	.zero		1


	//   ....[94]....
        /*06e4*/ 	.word	0x00007b00
        /*06e8*/ 	.word	0x00000011
        /*06ec*/ 	.word	0x00000080
        /*06f0*/ 	.short	0x010a
        /*06f2*/ 	.byte	0xff
	.zero		1


	//   ....[95]....
        /*06f4*/ 	.word	0x00007bb0
        /*06f8*/ 	.word	0x00000011
        /*06fc*/ 	.word	0x00000080
        /*0700*/ 	.short	0x010a
        /*0702*/ 	.byte	0xff
	.zero		1


	//   ....[96]....
        /*0704*/ 	.word	0x00007ef0
        /*0708*/ 	.word	0x000000ff
        /*070c*/ 	.word	0x00000000
        /*0710*/ 	.short	0x0101
        /*0712*/ 	.byte	0x05
	.zero		1


	//   ....[97]....
        /*0714*/ 	.word	0x000083c0
        /*0718*/ 	.word	0x00000003
        /*071c*/ 	.word	0x00000000
        /*0720*/ 	.short	0x0101
        /*0722*/ 	.byte	0xff
	.zero		1


	//   ....[98]....
        /*0724*/ 	.word	0x00008600
        /*0728*/ 	.word	0x000000ff
        /*072c*/ 	.word	0x00000000
        /*0730*/ 	.short	0x0101
        /*0732*/ 	.byte	0x04
	.zero		1


	//   ....[99]....
        /*0734*/ 	.word	0x00008630
        /*0738*/ 	.word	0x00000002
        /*073c*/ 	.word	0x00000040
        /*0740*/ 	.short	0x010a
        /*0742*/ 	.byte	0xff
	.zero		1


	//   ....[100]....
        /*0744*/ 	.word	0x00008690
        /*0748*/ 	.word	0x00000002
        /*074c*/ 	.word	0x00000040
        /*0750*/ 	.short	0x010a
        /*0752*/ 	.byte	0xff
	.zero		1


	//   ....[101]....
        /*0754*/ 	.word	0x000086f0
        /*0758*/ 	.word	0x00000002
        /*075c*/ 	.word	0x000000d0
        /*0760*/ 	.short	0x010a
        /*0762*/ 	.byte	0xff
	.zero		1


	//   ....[102]....
        /*0764*/ 	.word	0x00008750
        /*0768*/ 	.word	0x00000000
        /*076c*/ 	.word	0x00000000
        /*0770*/ 	.short	0x010a
        /*0772*/ 	.byte	0xff
	.zero		1


	//   ....[103]....
        /*0774*/ 	.word	0x000087b0
        /*0778*/ 	.word	0x00000000
        /*077c*/ 	.word	0x00000000
        /*0780*/ 	.short	0x010a
        /*0782*/ 	.byte	0xff
	.zero		1


	//   ....[104]....
        /*0784*/ 	.word	0x00008810
        /*0788*/ 	.word	0x00000000
        /*078c*/ 	.word	0x00000000
        /*0790*/ 	.short	0x010a
        /*0792*/ 	.byte	0xff
	.zero		1


	//   ....[105]....
        /*0794*/ 	.word	0x00008870
        /*0798*/ 	.word	0x00000000
        /*079c*/ 	.word	0x00000000
        /*07a0*/ 	.short	0x010a
        /*07a2*/ 	.byte	0xff
	.zero		1


	//   ....[106]....
        /*07a4*/ 	.word	0x000088d0
        /*07a8*/ 	.word	0x00000000
        /*07ac*/ 	.word	0x00000000
        /*07b0*/ 	.short	0x010a
        /*07b2*/ 	.byte	0xff
	.zero		1


	//   ....[107]....
        /*07b4*/ 	.word	0x00008930
        /*07b8*/ 	.word	0x00000000
        /*07bc*/ 	.word	0x00000000
        /*07c0*/ 	.short	0x010a
        /*07c2*/ 	.byte	0xff
	.zero		1


	//   ....[108]....
        /*07c4*/ 	.word	0x00008990
        /*07c8*/ 	.word	0x00000000
        /*07cc*/ 	.word	0x00000000
        /*07d0*/ 	.short	0x010a
        /*07d2*/ 	.byte	0xff
	.zero		1


	//   ....[109]....
        /*07d4*/ 	.word	0x000089f0
        /*07d8*/ 	.word	0x00000004
        /*07dc*/ 	.word	0x000000d8
        /*07e0*/ 	.short	0x010a
        /*07e2*/ 	.byte	0xff
	.zero		1


	//   ....[110]....
        /*07e4*/ 	.word	0x00008a50
        /*07e8*/ 	.word	0x00000004
        /*07ec*/ 	.word	0x000000d0
        /*07f0*/ 	.short	0x010a
        /*07f2*/ 	.byte	0xff
	.zero		1


	//   ....[111]....
        /*07f4*/ 	.word	0x00008ab0
        /*07f8*/ 	.word	0x00000000
        /*07fc*/ 	.word	0x000000d0
        /*0800*/ 	.short	0x010a
        /*0802*/ 	.byte	0xff
	.zero		1


	//   ....[112]....
        /*0804*/ 	.word	0x00008b10
        /*0808*/ 	.word	0x00000005
        /*080c*/ 	.word	0x000000f0
        /*0810*/ 	.short	0x010a
        /*0812*/ 	.byte	0xff
	.zero		1


	//   ....[113]....
        /*0814*/ 	.word	0x00008b70
        /*0818*/ 	.word	0x00000000
        /*081c*/ 	.word	0x00000000
        /*0820*/ 	.short	0x010a
        /*0822*/ 	.byte	0xff
	.zero		1


	//   ....[114]....
        /*0824*/ 	.word	0x00008bd0
        /*0828*/ 	.word	0x00000000
        /*082c*/ 	.word	0x00000000
        /*0830*/ 	.short	0x010a
        /*0832*/ 	.byte	0xff
	.zero		1


	//   ....[115]....
        /*0834*/ 	.word	0x00008c30
        /*0838*/ 	.word	0x00000000
        /*083c*/ 	.word	0x00000000
        /*0840*/ 	.short	0x010a
        /*0842*/ 	.byte	0xff
	.zero		1


	//   ....[116]....
        /*0844*/ 	.word	0x00008c90
        /*0848*/ 	.word	0x00000000
        /*084c*/ 	.word	0x000000d0
        /*0850*/ 	.short	0x010a
        /*0852*/ 	.byte	0xff
	.zero		1


	//   ....[117]....
        /*0854*/ 	.word	0x00008cf0
        /*0858*/ 	.word	0x00000000
        /*085c*/ 	.word	0x000000c8
        /*0860*/ 	.short	0x010a
        /*0862*/ 	.byte	0xff
	.zero		1


	//   ....[118]....
        /*0864*/ 	.word	0x00008d50
        /*0868*/ 	.word	0x00000003
        /*086c*/ 	.word	0x000000a0
        /*0870*/ 	.short	0x010a
        /*0872*/ 	.byte	0xff
	.zero		1


	//   ....[119]....
        /*0874*/ 	.word	0x00008db0
        /*0878*/ 	.word	0x00000003
        /*087c*/ 	.word	0x000000a8
        /*0880*/ 	.short	0x010a
        /*0882*/ 	.byte	0xff
	.zero		1


	//   ....[120]....
        /*0884*/ 	.word	0x00008e10
        /*0888*/ 	.word	0x00000003
        /*088c*/ 	.word	0x000000b0
        /*0890*/ 	.short	0x010a
        /*0892*/ 	.byte	0xff
	.zero		1


	//   ....[121]....
        /*0894*/ 	.word	0x00008e70
        /*0898*/ 	.word	0x00000003
        /*089c*/ 	.word	0x000000b8
        /*08a0*/ 	.short	0x010a
        /*08a2*/ 	.byte	0xff
	.zero		1


	//   ....[122]....
        /*08a4*/ 	.word	0x00008ed0
        /*08a8*/ 	.word	0x00000000
        /*08ac*/ 	.word	0x000000a0
        /*08b0*/ 	.short	0x010a
        /*08b2*/ 	.byte	0xff
	.zero		1


	//   ....[123]....
        /*08b4*/ 	.word	0x00008f30
        /*08b8*/ 	.word	0x00000000
        /*08bc*/ 	.word	0x000000a8
        /*08c0*/ 	.short	0x010a
        /*08c2*/ 	.byte	0xff
	.zero		1


	//   ....[124]....
        /*08c4*/ 	.word	0x00008f90
        /*08c8*/ 	.word	0x00000000
        /*08cc*/ 	.word	0x000000b0
        /*08d0*/ 	.short	0x010a
        /*08d2*/ 	.byte	0xff
	.zero		1


	//   ....[125]....
        /*08d4*/ 	.word	0x00008ff0
        /*08d8*/ 	.word	0x00000000
        /*08dc*/ 	.word	0x000000d0
        /*08e0*/ 	.short	0x010a
        /*08e2*/ 	.byte	0xff
	.zero		1


	//   ....[126]....
        /*08e4*/ 	.word	0x00009050
        /*08e8*/ 	.word	0x00000002
        /*08ec*/ 	.word	0x00000080
        /*08f0*/ 	.short	0x010a
        /*08f2*/ 	.byte	0xff
	.zero		1


	//   ....[127]....
        /*08f4*/ 	.word	0x000090a0
        /*08f8*/ 	.word	0x00000053
        /*08fc*/ 	.word	0x000000e0
        /*0900*/ 	.short	0x010a
        /*0902*/ 	.byte	0xff
	.zero		1


	//   ....[128]....
        /*0904*/ 	.word	0x000090f0
        /*0908*/ 	.word	0x00000004
        /*090c*/ 	.word	0x00000080
        /*0910*/ 	.short	0x010a
        /*0912*/ 	.byte	0xff
	.zero		1


	//   ....[129]....
        /*0914*/ 	.word	0x00009140
        /*0918*/ 	.word	0x00000010
        /*091c*/ 	.word	0x00000080
        /*0920*/ 	.short	0x010a
        /*0922*/ 	.byte	0xff
	.zero		1


	//   ....[130]....
        /*0924*/ 	.word	0x00009190
        /*0928*/ 	.word	0x00000011
        /*092c*/ 	.word	0x00000080
        /*0930*/ 	.short	0x010a
        /*0932*/ 	.byte	0xff
	.zero		1


	//----- nvinfo : EIATTR_NUM_MBARRIERS
	.align		4
.L_47:
        /*0934*/ 	.byte	0x03, 0x38
        /*0936*/ 	.short	0x0020


	//----- nvinfo : EIATTR_EXIT_INSTR_OFFSETS
	.align		4
        /*0938*/ 	.byte	0x04, 0x1c
        /*093a*/ 	.short	(.L_49 - .L_48)


	//   ....[0]....
.L_48:
        /*093c*/ 	.word	0x00002e80


	//   ....[1]....
        /*0940*/ 	.word	0x00003110


	//   ....[2]....
        /*0944*/ 	.word	0x00003170


	//   ....[3]....
        /*0948*/ 	.word	0x00003fa0


	//   ....[4]....
        /*094c*/ 	.word	0x00005140


	//   ....[5]....
        /*0950*/ 	.word	0x00005180


	//   ....[6]....
        /*0954*/ 	.word	0x000084f0


	//   ....[7]....
        /*0958*/ 	.word	0x00008570


	//   ....[8]....
        /*095c*/ 	.word	0x000085a0


	//   ....[9]....
        /*0960*/ 	.word	0x00008610


	//----- nvinfo : EIATTR_MAX_THREADS
	.align		4
.L_49:
        /*0964*/ 	.byte	0x04, 0x05
        /*0966*/ 	.short	(.L_51 - .L_50)
.L_50:
        /*0968*/ 	.word	0x00000100
        /*096c*/ 	.word	0x00000001
        /*0970*/ 	.word	0x00000001


	//----- nvinfo : EIATTR_CRS_STACK_SIZE
	.align		4
.L_51:
        /*0974*/ 	.byte	0x04, 0x1e
        /*0976*/ 	.short	(.L_53 - .L_52)
.L_52:
        /*0978*/ 	.word	0x00000000


	//----- nvinfo : EIATTR_CBANK_PARAM_SIZE
	.align		4
.L_53:
        /*097c*/ 	.byte	0x03, 0x19
        /*097e*/ 	.short	0x0800


	//----- nvinfo : EIATTR_PARAM_CBANK
	.align		4
        /*0980*/ 	.byte	0x04, 0x0a
        /*0982*/ 	.short	(.L_55 - .L_54)
	.align		4
.L_54:
        /*0984*/ 	.word	index@(.nv.constant0._ZN7cutlass13device_kernelINS_4conv6kernel13ConvUniversalINS1_16ConvProblemShapeILNS1_8OperatorE1ELi2EEENS1_10collective14CollectiveConvINS1_47MainloopSm100TmaUmmaWarpSpecializedImplicitGemmILS5_1ELi8ELi2ELi1ELi2EN4cute5tupleIJNSA_1CILi2EEENSC_ILi1EEESE_EEEEENSB_IJNSC_ILi64EEENSC_ILi128EEENSB_IJSH_EEEEEENS_10bfloat16_tESL_NSA_8TiledMMAINSA_8MMA_AtomIJNSA_20SM100_MMA_F16BF16_SSISL_SL_fLi64ELi128ELNSA_4UMMA5MajorE0ELSQ_1ELNSP_7ScaleInE0ELSR_0EEEEEENSA_6LayoutINSB_IJSE_SE_SE_EEENSB_IJNSC_ILi0EEESW_SW_EEEEENSB_IJNSA_10UnderscoreESZ_SZ_EEEEENS7_6detail27Sm100ImplicitGemmTileTraitsINSA_20SM90_TMA_LOAD_IM2COLENSA_14ComposedLayoutINSA_7SwizzleILi3ELi4ELi3EEENSA_18smem_ptr_flag_bitsILi16EEENSU_INSB_IJNSC_ILi8EEESH_EEENSB_IJSH_SE_EEEEEEEvEENS13_INSA_23SM90_TMA_LOAD_MULTICASTENS15_IS17_S19_NSU_INSB_IJSH_S1A_EEENSB_IJSE_SH_EEEEEEEvEEEENS_8epilogue10collective18CollectiveEpilogueINS1N_23Sm100TmaWarpSpecializedILi4ELi2ELi16ELb1ELb0EEEJSK_NSB_IJNSU_ISH_SE_EENSU_INSC_ILi32EEESE_EEEEESL_NSB_IJNSB_IJlllEEESE_SW_EEESL_S1X_NS1N_6fusion15FusionCallbacksIS1R_NS1Y_17LinearCombinationISL_fSL_fLNS_15FloatRoundStyleE2EEESK_S1V_JEEENSA_5SM1004TMEM4LOAD26SM100_TMEM_LOAD_16dp256b4xES14_NS15_INS16_ILi2ELi4ELi3EEES19_NSU_INSB_IJS1A_S1T_EEENSB_IJS1T_SE_EEEEEEENSA_17SM75_U32x4_LDSM_NENSA_21SM90_TMA_STORE_IM2COLES2C_NSA_17SM90_U32x4_STSM_NENSA_39AutoVectorizingCopyWithAssumedAlignmentILi128EEEEEEvvEEEEvNT_6ParamsE)
        /*0988*/ 	.short	0x0380
        /*098a*/ 	.short	0x0800


	//----- nvinfo : EIATTR_SW_WAR
	.align		4
.L_55:
        /*098c*/ 	.byte	0x04, 0x36
        /*098e*/ 	.short	(.L_57 - .L_56)
.L_56:
        /*0990*/ 	.word	0x00000008
.L_57:


//--------------------- .nv.callgraph             --------------------------
	.section	.nv.callgraph,"",@"SHT_CUDA_CALLGRAPH"
	.align	4
	.sectionentsize	8
	.align		4
        /*0000*/ 	.word	0x00000000
	.align		4
        /*0004*/ 	.word	0xffffffff
	.align		4
        /*0008*/ 	.word	index@(_ZN7cutlass13device_kernelINS_4conv6kernel13ConvUniversalINS1_16ConvProblemShapeILNS1_8OperatorE1ELi2EEENS1_10collective14CollectiveConvINS1_47MainloopSm100TmaUmmaWarpSpecializedImplicitGemmILS5_1ELi8ELi2ELi1ELi2EN4cute5tupleIJNSA_1CILi2EEENSC_ILi1EEESE_EEEEENSB_IJNSC_ILi64EEENSC_ILi128EEENSB_IJSH_EEEEEENS_10bfloat16_tESL_NSA_8TiledMMAINSA_8MMA_AtomIJNSA_20SM100_MMA_F16BF16_SSISL_SL_fLi64ELi128ELNSA_4UMMA5MajorE0ELSQ_1ELNSP_7ScaleInE0ELSR_0EEEEEENSA_6LayoutINSB_IJSE_SE_SE_EEENSB_IJNSC_ILi0EEESW_SW_EEEEENSB_IJNSA_10UnderscoreESZ_SZ_EEEEENS7_6detail27Sm100ImplicitGemmTileTraitsINSA_20SM90_TMA_LOAD_IM2COLENSA_14ComposedLayoutINSA_7SwizzleILi3ELi4ELi3EEENSA_18smem_ptr_flag_bitsILi16EEENSU_INSB_IJNSC_ILi8EEESH_EEENSB_IJSH_SE_EEEEEEEvEENS13_INSA_23SM90_TMA_LOAD_MULTICASTENS15_IS17_S19_NSU_INSB_IJSH_S1A_EEENSB_IJSE_SH_EEEEEEEvEEEENS_8epilogue10collective18CollectiveEpilogueINS1N_23Sm100TmaWarpSpecializedILi4ELi2ELi16ELb1ELb0EEEJSK_NSB_IJNSU_ISH_SE_EENSU_INSC_ILi32EEESE_EEEEESL_NSB_IJNSB_IJlllEEESE_SW_EEESL_S1X_NS1N_6fusion15FusionCallbacksIS1R_NS1Y_17LinearCombinationISL_fSL_fLNS_15FloatRoundStyleE2EEESK_S1V_JEEENSA_5SM1004TMEM4LOAD26SM100_TMEM_LOAD_16dp256b4xES14_NS15_INS16_ILi2ELi4ELi3EEES19_NSU_INSB_IJS1A_S1T_EEENSB_IJS1T_SE_EEEEEEENSA_17SM75_U32x4_LDSM_NENSA_21SM90_TMA_STORE_IM2COLES2C_NSA_17SM90_U32x4_STSM_NENSA_39AutoVectorizingCopyWithAssumedAlignmentILi128EEEEEEvvEEEEvNT_6ParamsE)
	.align		4
        /*000c*/ 	.word	index@(__assertfail)
	.align		4
        /*0010*/ 	.word	0x00000000
	.align		4
        /*0014*/ 	.word	0xfffffffe
	.align		4
        /*0018*/ 	.word	0x00000000
	.align		4
        /*001c*/ 	.word	0xfffffffd
	.align		4
        /*0020*/ 	.word	0x00000000
	.align		4
        /*0024*/ 	.word	0xfffffffc


//--------------------- .nv.constant4             --------------------------
	.section	.nv.constant4,"a",@progbits
	.align	8
	.align		8
.nv.constant4:
        /*0000*/ 	.dword	__assertfail
	.align		8
        /*0008*/ 	.dword	__unnamed_1
	.align		8
        /*0010*/ 	.dword	__unnamed_2
	.align		8
        /*0018*/ 	.dword	_ZN39_INTERNAL_e71c7765_4_k_cu_cf7d6cf3_43014cuda3std3__45__cpo5beginE
	.align		8
        /*0020*/ 	.dword	_ZN39_INTERNAL_e71c7765_4_k_cu_cf7d6cf3_43014cuda3std3__45__cpo3endE
	.align		8
        /*0028*/ 	.dword	_ZN39_INTERNAL_e71c7765_4_k_cu_cf7d6cf3_43014cuda3std3__45__cpo6cbeginE
	.align		8
        /*0030*/ 	.dword	_ZN39_INTERNAL_e71c7765_4_k_cu_cf7d6cf3_43014cuda3std3__45__cpo4cendE
	.align		8
        /*0038*/ 	.dword	_ZN39_INTERNAL_e71c7765_4_k_cu_cf7d6cf3_43014cuda3std3__441_GLOBAL__N__e71c7765_4_k_cu_cf7d6cf3_43016ignoreE
	.align		8
        /*0040*/ 	.dword	_ZN39_INTERNAL_e71c7765_4_k_cu_cf7d6cf3_43014cuda3std3__419piecewise_constructE
	.align		8
        /*0048*/ 	.dword	_ZN39_INTERNAL_e71c7765_4_k_cu_cf7d6cf3_43014cuda3std3__48in_placeE
	.align		8
        /*0050*/ 	.dword	_ZN39_INTERNAL_e71c7765_4_k_cu_cf7d6cf3_43014cuda3std6ranges3__45__cpo4swapE
	.align		8
        /*0058*/ 	.dword	_ZN39_INTERNAL_e71c7765_4_k_cu_cf7d6cf3_43014cuda3std6ranges3__45__cpo9iter_moveE
	.align		8
        /*0060*/ 	.dword	_ZN39_INTERNAL_e71c7765_4_k_cu_cf7d6cf3_43014cute7productE
	.align		8
        /*0068*/ 	.dword	_ZN39_INTERNAL_e71c7765_4_k_cu_cf7d6cf3_43014cute1_E
	.align		8
        /*0070*/ 	.dword	$str$27
	.align		8
        /*0078*/ 	.dword	$str$28
	.align		8
        /*0080*/ 	.dword	$str$29
	.align		8
        /*0088*/ 	.dword	$str$30


//--------------------- .text._ZN7cutlass13device_kernelINS_4conv6kernel13ConvUniversalINS1_16ConvProblemShapeILNS1_8OperatorE1ELi2EEENS1_10collective14CollectiveConvINS1_47MainloopSm100TmaUmmaWarpSpecializedImplicitGemmILS5_1ELi8ELi2ELi1ELi2EN4cute5tupleIJNSA_1CILi2EEENSC_ILi1EEESE_EEEEENSB_IJNSC_ILi64EEENSC_ILi128EEENSB_IJSH_EEEEEENS_10bfloat16_tESL_NSA_8TiledMMAINSA_8MMA_AtomIJNSA_20SM100_MMA_F16BF16_SSISL_SL_fLi64ELi128ELNSA_4UMMA5MajorE0ELSQ_1ELNSP_7ScaleInE0ELSR_0EEEEEENSA_6LayoutINSB_IJSE_SE_SE_EEENSB_IJNSC_ILi0EEESW_SW_EEEEENSB_IJNSA_10UnderscoreESZ_SZ_EEEEENS7_6detail27Sm100ImplicitGemmTileTraitsINSA_20SM90_TMA_LOAD_IM2COLENSA_14ComposedLayoutINSA_7SwizzleILi3ELi4ELi3EEENSA_18smem_ptr_flag_bitsILi16EEENSU_INSB_IJNSC_ILi8EEESH_EEENSB_IJSH_SE_EEEEEEEvEENS13_INSA_23SM90_TMA_LOAD_MULTICASTENS15_IS17_S19_NSU_INSB_IJSH_S1A_EEENSB_IJSE_SH_EEEEEEEvEEEENS_8epilogue10collective18CollectiveEpilogueINS1N_23Sm100TmaWarpSpecializedILi4ELi2ELi16ELb1ELb0EEEJSK_NSB_IJNSU_ISH_SE_EENSU_INSC_ILi32EEESE_EEEEESL_NSB_IJNSB_IJlllEEESE_SW_EEESL_S1X_NS1N_6fusion15FusionCallbacksIS1R_NS1Y_17LinearCombinationISL_fSL_fLNS_15FloatRoundStyleE2EEESK_S1V_JEEENSA_5SM1004TMEM4LOAD26SM100_TMEM_LOAD_16dp256b4xES14_NS15_INS16_ILi2ELi4ELi3EEES19_NSU_INSB_IJS1A_S1T_EEENSB_IJS1T_SE_EEEEEEENSA_17SM75_U32x4_LDSM_NENSA_21SM90_TMA_STORE_IM2COLES2C_NSA_17SM90_U32x4_STSM_NENSA_39AutoVectorizingCopyWithAssumedAlignmentILi128EEEEEEvvEEEEvNT_6ParamsE --------------------------
	.section	.text._ZN7cutlass13device_kernelINS_4conv6kernel13ConvUniversalINS1_16ConvProblemShapeILNS1_8OperatorE1ELi2EEENS1_10collective14CollectiveConvINS1_47MainloopSm100TmaUmmaWarpSpecializedImplicitGemmILS5_1ELi8ELi2ELi1ELi2EN4cute5tupleIJNSA_1CILi2EEENSC_ILi1EEESE_EEEEENSB_IJNSC_ILi64EEENSC_ILi128EEENSB_IJSH_EEEEEENS_10bfloat16_tESL_NSA_8TiledMMAINSA_8MMA_AtomIJNSA_20SM100_MMA_F16BF16_SSISL_SL_fLi64ELi128ELNSA_4UMMA5MajorE0ELSQ_1ELNSP_7ScaleInE0ELSR_0EEEEEENSA_6LayoutINSB_IJSE_SE_SE_EEENSB_IJNSC_ILi0EEESW_SW_EEEEENSB_IJNSA_10UnderscoreESZ_SZ_EEEEENS7_6detail27Sm100ImplicitGemmTileTraitsINSA_20SM90_TMA_LOAD_IM2COLENSA_14ComposedLayoutINSA_7SwizzleILi3ELi4ELi3EEENSA_18smem_ptr_flag_bitsILi16EEENSU_INSB_IJNSC_ILi8EEESH_EEENSB_IJSH_SE_EEEEEEEvEENS13_INSA_23SM90_TMA_LOAD_MULTICASTENS15_IS17_S19_NSU_INSB_IJSH_S1A_EEENSB_IJSE_SH_EEEEEEEvEEEENS_8epilogue10collective18CollectiveEpilogueINS1N_23Sm100TmaWarpSpecializedILi4ELi2ELi16ELb1ELb0EEEJSK_NSB_IJNSU_ISH_SE_EENSU_INSC_ILi32EEESE_EEEEESL_NSB_IJNSB_IJlllEEESE_SW_EEESL_S1X_NS1N_6fusion15FusionCallbacksIS1R_NS1Y_17LinearCombinationISL_fSL_fLNS_15FloatRoundStyleE2EEESK_S1V_JEEENSA_5SM1004TMEM4LOAD26SM100_TMEM_LOAD_16dp256b4xES14_NS15_INS16_ILi2ELi4ELi3EEES19_NSU_INSB_IJS1A_S1T_EEENSB_IJS1T_SE_EEEEEEENSA_17SM75_U32x4_LDSM_NENSA_21SM90_TMA_STORE_IM2COLES2C_NSA_17SM90_U32x4_STSM_NENSA_39AutoVectorizingCopyWithAssumedAlignmentILi128EEEEEEvvEEEEvNT_6ParamsE,"ax",@progbits
	.align	128
.text._ZN7cutlass13device_kernelINS_4conv6kernel13ConvUniversalINS1_16ConvProblemShapeILNS1_8OperatorE1ELi2EEENS1_10collective14CollectiveConvINS1_47MainloopSm100TmaUmmaWarpSpecializedImplicitGemmILS5_1ELi8ELi2ELi1ELi2EN4cute5tupleIJNSA_1CILi2EEENSC_ILi1EEESE_EEEEENSB_IJNSC_ILi64EEENSC_ILi128EEENSB_IJSH_EEEEEENS_10bfloat16_tESL_NSA_8TiledMMAINSA_8MMA_AtomIJNSA_20SM100_MMA_F16BF16_SSISL_SL_fLi64ELi128ELNSA_4UMMA5MajorE0ELSQ_1ELNSP_7ScaleInE0ELSR_0EEEEEENSA_6LayoutINSB_IJSE_SE_SE_EEENSB_IJNSC_ILi0EEESW_SW_EEEEENSB_IJNSA_10UnderscoreESZ_SZ_EEEEENS7_6detail27Sm100ImplicitGemmTileTraitsINSA_20SM90_TMA_LOAD_IM2COLENSA_14ComposedLayoutINSA_7SwizzleILi3ELi4ELi3EEENSA_18smem_ptr_flag_bitsILi16EEENSU_INSB_IJNSC_ILi8EEESH_EEENSB_IJSH_SE_EEEEEEEvEENS13_INSA_23SM90_TMA_LOAD_MULTICASTENS15_IS17_S19_NSU_INSB_IJSH_S1A_EEENSB_IJSE_SH_EEEEEEEvEEEENS_8epilogue10collective18CollectiveEpilogueINS1N_23Sm100TmaWarpSpecializedILi4ELi2ELi16ELb1ELb0EEEJSK_NSB_IJNSU_ISH_SE_EENSU_INSC_ILi32EEESE_EEEEESL_NSB_IJNSB_IJlllEEESE_SW_EEESL_S1X_NS1N_6fusion15FusionCallbacksIS1R_NS1Y_17LinearCombinationISL_fSL_fLNS_15FloatRoundStyleE2EEESK_S1V_JEEENSA_5SM1004TMEM4LOAD26SM100_TMEM_LOAD_16dp256b4xES14_NS15_INS16_ILi2ELi4ELi3EEES19_NSU_INSB_IJS1A_S1T_EEENSB_IJS1T_SE_EEEEEEENSA_17SM75_U32x4_LDSM_NENSA_21SM90_TMA_STORE_IM2COLES2C_NSA_17SM90_U32x4_STSM_NENSA_39AutoVectorizingCopyWithAssumedAlignmentILi128EEEEEEvvEEEEvNT_6ParamsE:
        .type           _ZN7cutlass13device_kernelINS_4conv6kernel13ConvUniversalINS1_16ConvProblemShapeILNS1_8OperatorE1ELi2EEENS1_10collective14CollectiveConvINS1_47MainloopSm100TmaUmmaWarpSpecializedImplicitGemmILS5_1ELi8ELi2ELi1ELi2EN4cute5tupleIJNSA_1CILi2EEENSC_ILi1EEESE_EEEEENSB_IJNSC_ILi64EEENSC_ILi128EEENSB_IJSH_EEEEEENS_10bfloat16_tESL_NSA_8TiledMMAINSA_8MMA_AtomIJNSA_20SM100_MMA_F16BF16_SSISL_SL_fLi64ELi128ELNSA_4UMMA5MajorE0ELSQ_1ELNSP_7ScaleInE0ELSR_0EEEEEENSA_6LayoutINSB_IJSE_SE_SE_EEENSB_IJNSC_ILi0EEESW_SW_EEEEENSB_IJNSA_10UnderscoreESZ_SZ_EEEEENS7_6detail27Sm100ImplicitGemmTileTraitsINSA_20SM90_TMA_LOAD_IM2COLENSA_14ComposedLayoutINSA_7SwizzleILi3ELi4ELi3EEENSA_18smem_ptr_flag_bitsILi16EEENSU_INSB_IJNSC_ILi8EEESH_EEENSB_IJSH_SE_EEEEEEEvEENS13_INSA_23SM90_TMA_LOAD_MULTICASTENS15_IS17_S19_NSU_INSB_IJSH_S1A_EEENSB_IJSE_SH_EEEEEEEvEEEENS_8epilogue10collective18CollectiveEpilogueINS1N_23Sm100TmaWarpSpecializedILi4ELi2ELi16ELb1ELb0EEEJSK_NSB_IJNSU_ISH_SE_EENSU_INSC_ILi32EEESE_EEEEESL_NSB_IJNSB_IJlllEEESE_SW_EEESL_S1X_NS1N_6fusion15FusionCallbacksIS1R_NS1Y_17LinearCombinationISL_fSL_fLNS_15FloatRoundStyleE2EEESK_S1V_JEEENSA_5SM1004TMEM4LOAD26SM100_TMEM_LOAD_16dp256b4xES14_NS15_INS16_ILi2ELi4ELi3EEES19_NSU_INSB_IJS1A_S1T_EEENSB_IJS1T_SE_EEEEEEENSA_17SM75_U32x4_LDSM_NENSA_21SM90_TMA_STORE_IM2COLES2C_NSA_17SM90_U32x4_STSM_NENSA_39AutoVectorizingCopyWithAssumedAlignmentILi128EEEEEEvvEEEEvNT_6ParamsE,@function
        .size           _ZN7cutlass13device_kernelINS_4conv6kernel13ConvUniversalINS1_16ConvProblemShapeILNS1_8OperatorE1ELi2EEENS1_10collective14CollectiveConvINS1_47MainloopSm100TmaUmmaWarpSpecializedImplicitGemmILS5_1ELi8ELi2ELi1ELi2EN4cute5tupleIJNSA_1CILi2EEENSC_ILi1EEESE_EEEEENSB_IJNSC_ILi64EEENSC_ILi128EEENSB_IJSH_EEEEEENS_10bfloat16_tESL_NSA_8TiledMMAINSA_8MMA_AtomIJNSA_20SM100_MMA_F16BF16_SSISL_SL_fLi64ELi128ELNSA_4UMMA5MajorE0ELSQ_1ELNSP_7ScaleInE0ELSR_0EEEEEENSA_6LayoutINSB_IJSE_SE_SE_EEENSB_IJNSC_ILi0EEESW_SW_EEEEENSB_IJNSA_10UnderscoreESZ_SZ_EEEEENS7_6detail27Sm100ImplicitGemmTileTraitsINSA_20SM90_TMA_LOAD_IM2COLENSA_14ComposedLayoutINSA_7SwizzleILi3ELi4ELi3EEENSA_18smem_ptr_flag_bitsILi16EEENSU_INSB_IJNSC_ILi8EEESH_EEENSB_IJSH_SE_EEEEEEEvEENS13_INSA_23SM90_TMA_LOAD_MULTICASTENS15_IS17_S19_NSU_INSB_IJSH_S1A_EEENSB_IJSE_SH_EEEEEEEvEEEENS_8epilogue10collective18CollectiveEpilogueINS1N_23Sm100TmaWarpSpecializedILi4ELi2ELi16ELb1ELb0EEEJSK_NSB_IJNSU_ISH_SE_EENSU_INSC_ILi32EEESE_EEEEESL_NSB_IJNSB_IJlllEEESE_SW_EEESL_S1X_NS1N_6fusion15FusionCallbacksIS1R_NS1Y_17LinearCombinationISL_fSL_fLNS_15FloatRoundStyleE2EEESK_S1V_JEEENSA_5SM1004TMEM4LOAD26SM100_TMEM_LOAD_16dp256b4xES14_NS15_INS16_ILi2ELi4ELi3EEES19_NSU_INSB_IJS1A_S1T_EEENSB_IJS1T_SE_EEEEEEENSA_17SM75_U32x4_LDSM_NENSA_21SM90_TMA_STORE_IM2COLES2C_NSA_17SM90_U32x4_STSM_NENSA_39AutoVectorizingCopyWithAssumedAlignmentILi128EEEEEEvvEEEEvNT_6ParamsE,(.L_x_186 - _ZN7cutlass13device_kernelINS_4conv6kernel13ConvUniversalINS1_16ConvProblemShapeILNS1_8OperatorE1ELi2EEENS1_10collective14CollectiveConvINS1_47MainloopSm100TmaUmmaWarpSpecializedImplicitGemmILS5_1ELi8ELi2ELi1ELi2EN4cute5tupleIJNSA_1CILi2EEENSC_ILi1EEESE_EEEEENSB_IJNSC_ILi64EEENSC_ILi128EEENSB_IJSH_EEEEEENS_10bfloat16_tESL_NSA_8TiledMMAINSA_8MMA_AtomIJNSA_20SM100_MMA_F16BF16_SSISL_SL_fLi64ELi128ELNSA_4UMMA5MajorE0ELSQ_1ELNSP_7ScaleInE0ELSR_0EEEEEENSA_6LayoutINSB_IJSE_SE_SE_EEENSB_IJNSC_ILi0EEESW_SW_EEEEENSB_IJNSA_10UnderscoreESZ_SZ_EEEEENS7_6detail27Sm100ImplicitGemmTileTraitsINSA_20SM90_TMA_LOAD_IM2COLENSA_14ComposedLayoutINSA_7SwizzleILi3ELi4ELi3EEENSA_18smem_ptr_flag_bitsILi16EEENSU_INSB_IJNSC_ILi8EEESH_EEENSB_IJSH_SE_EEEEEEEvEENS13_INSA_23SM90_TMA_LOAD_MULTICASTENS15_IS17_S19_NSU_INSB_IJSH_S1A_EEENSB_IJSE_SH_EEEEEEEvEEEENS_8epilogue10collective18CollectiveEpilogueINS1N_23Sm100TmaWarpSpecializedILi4ELi2ELi16ELb1ELb0EEEJSK_NSB_IJNSU_ISH_SE_EENSU_INSC_ILi32EEESE_EEEEESL_NSB_IJNSB_IJlllEEESE_SW_EEESL_S1X_NS1N_6fusion15FusionCallbacksIS1R_NS1Y_17LinearCombinationISL_fSL_fLNS_15FloatRoundStyleE2EEESK_S1V_JEEENSA_5SM1004TMEM4LOAD26SM100_TMEM_LOAD_16dp256b4xES14_NS15_INS16_ILi2ELi4ELi3EEES19_NSU_INSB_IJS1A_S1T_EEENSB_IJS1T_SE_EEEEEEENSA_17SM75_U32x4_LDSM_NENSA_21SM90_TMA_STORE_IM2COLES2C_NSA_17SM90_U32x4_STSM_NENSA_39AutoVectorizingCopyWithAssumedAlignmentILi128EEEEEEvvEEEEvNT_6ParamsE)
        .other          _ZN7cutlass13device_kernelINS_4conv6kernel13ConvUniversalINS1_16ConvProblemShapeILNS1_8OperatorE1ELi2EEENS1_10collective14CollectiveConvINS1_47MainloopSm100TmaUmmaWarpSpecializedImplicitGemmILS5_1ELi8ELi2ELi1ELi2EN4cute5tupleIJNSA_1CILi2EEENSC_ILi1EEESE_EEEEENSB_IJNSC_ILi64EEENSC_ILi128EEENSB_IJSH_EEEEEENS_10bfloat16_tESL_NSA_8TiledMMAINSA_8MMA_AtomIJNSA_20SM100_MMA_F16BF16_SSISL_SL_fLi64ELi128ELNSA_4UMMA5MajorE0ELSQ_1ELNSP_7ScaleInE0ELSR_0EEEEEENSA_6LayoutINSB_IJSE_SE_SE_EEENSB_IJNSC_ILi0EEESW_SW_EEEEENSB_IJNSA_10UnderscoreESZ_SZ_EEEEENS7_6detail27Sm100ImplicitGemmTileTraitsINSA_20SM90_TMA_LOAD_IM2COLENSA_14ComposedLayoutINSA_7SwizzleILi3ELi4ELi3EEENSA_18smem_ptr_flag_bitsILi16EEENSU_INSB_IJNSC_ILi8EEESH_EEENSB_IJSH_SE_EEEEEEEvEENS13_INSA_23SM90_TMA_LOAD_MULTICASTENS15_IS17_S19_NSU_INSB_IJSH_S1A_EEENSB_IJSE_SH_EEEEEEEvEEEENS_8epilogue10collective18CollectiveEpilogueINS1N_23Sm100TmaWarpSpecializedILi4ELi2ELi16ELb1ELb0EEEJSK_NSB_IJNSU_ISH_SE_EENSU_INSC_ILi32EEESE_EEEEESL_NSB_IJNSB_IJlllEEESE_SW_EEESL_S1X_NS1N_6fusion15FusionCallbacksIS1R_NS1Y_17LinearCombinationISL_fSL_fLNS_15FloatRoundStyleE2EEESK_S1V_JEEENSA_5SM1004TMEM4LOAD26SM100_TMEM_LOAD_16dp256b4xES14_NS15_INS16_ILi2ELi4ELi3EEES19_NSU_INSB_IJS1A_S1T_EEENSB_IJS1T_SE_EEEEEEENSA_17SM75_U32x4_LDSM_NENSA_21SM90_TMA_STORE_IM2COLES2C_NSA_17SM90_U32x4_STSM_NENSA_39AutoVectorizingCopyWithAssumedAlignmentILi128EEEEEEvvEEEEvNT_6ParamsE,@"STO_CUDA_ENTRY STV_DEFAULT"
_ZN7cutlass13device_kernelINS_4conv6kernel13ConvUniversalINS1_16ConvProblemShapeILNS1_8OperatorE1ELi2EEENS1_10collective14CollectiveConvINS1_47MainloopSm100TmaUmmaWarpSpecializedImplicitGemmILS5_1ELi8ELi2ELi1ELi2EN4cute5tupleIJNSA_1CILi2EEENSC_ILi1EEESE_EEEEENSB_IJNSC_ILi64EEENSC_ILi128EEENSB_IJSH_EEEEEENS_10bfloat16_tESL_NSA_8TiledMMAINSA_8MMA_AtomIJNSA_20SM100_MMA_F16BF16_SSISL_SL_fLi64ELi128ELNSA_4UMMA5MajorE0ELSQ_1ELNSP_7ScaleInE0ELSR_0EEEEEENSA_6LayoutINSB_IJSE_SE_SE_EEENSB_IJNSC_ILi0EEESW_SW_EEEEENSB_IJNSA_10UnderscoreESZ_SZ_EEEEENS7_6detail27Sm100ImplicitGemmTileTraitsINSA_20SM90_TMA_LOAD_IM2COLENSA_14ComposedLayoutINSA_7SwizzleILi3ELi4ELi3EEENSA_18smem_ptr_flag_bitsILi16EEENSU_INSB_IJNSC_ILi8EEESH_EEENSB_IJSH_SE_EEEEEEEvEENS13_INSA_23SM90_TMA_LOAD_MULTICASTENS15_IS17_S19_NSU_INSB_IJSH_S1A_EEENSB_IJSE_SH_EEEEEEEvEEEENS_8epilogue10collective18CollectiveEpilogueINS1N_23Sm100TmaWarpSpecializedILi4ELi2ELi16ELb1ELb0EEEJSK_NSB_IJNSU_ISH_SE_EENSU_INSC_ILi32EEESE_EEEEESL_NSB_IJNSB_IJlllEEESE_SW_EEESL_S1X_NS1N_6fusion15FusionCallbacksIS1R_NS1Y_17LinearCombinationISL_fSL_fLNS_15FloatRoundStyleE2EEESK_S1V_JEEENSA_5SM1004TMEM4LOAD26SM100_TMEM_LOAD_16dp256b4xES14_NS15_INS16_ILi2ELi4ELi3EEES19_NSU_INSB_IJS1A_S1T_EEENSB_IJS1T_SE_EEEEEEENSA_17SM75_U32x4_LDSM_NENSA_21SM90_TMA_STORE_IM2COLES2C_NSA_17SM90_U32x4_STSM_NENSA_39AutoVectorizingCopyWithAssumedAlignmentILi128EEEEEEvvEEEEvNT_6ParamsE:
[----:B------:R-:W1:Y:S01]  /*0000*/  LDC R1, c[0x0][0x37c] ;  /* 0x0000df00ff017b82 */ /* 0x000e620000000800 */
[----:B------:R-:W2:Y:S01]  /*0010*/  S2R R72, SR_TID.X ;  /* 0x0000000000487919 */ /* 0x000ea20000002100 */
[----:B------:R-:W3:Y:S01]  /*0020*/  LDCU.64 UR6, c[0x0][0x890] ;  /* 0x00011200ff0677ac */ /* 0x000ee20008000a00 */
[----:B-1----:R-:W-:Y:S01]  /*0030*/  VIADD R1, R1, 0xfffffff8 ;  /* 0xfffffff801017836 */ /* 0x002fe20000000000 */
[----:B------:R-:W-:Y:S02]  /*0040*/  PRMT R63, RZ, 0x7610, R63 ;  /* 0x00007610ff3f7816 */ /* 0x000fe4000000003f */
[----:B------:R-:W-:Y:S01]  /*0050*/  ELECT P5, URZ, PT ;  /* 0x0000000000ff782f */ /* 0x000fe200038a0000 */
[----:B------:R-:W1:Y:S01]  /*0060*/  LDCU.64 UR48, c[0x0][0x358] ;  /* 0x00006b00ff3077ac */ /* 0x000e620008000a00 */
[----:B---3--:R-:W-:-:S04]  /*0070*/  UISETP.NE.U32.AND UP0, UPT, UR6, URZ, UPT ;  /* 0x000000ff0600728c */ /* 0x008fc8000bf05070 */
[----:B------:R-:W-:Y:S01]  /*0080*/  UISETP.NE.AND.EX UP0, UPT, UR7, URZ, UPT, UP0 ;  /* 0x000000ff0700728c */ /* 0x000fe2000bf05300 */
[----:B--2---:R-:W-:-:S05]  /*0090*/  SHF.R.U32.HI R73, RZ, 0x5, R72 ;  /* 0x00000005ff497819 */ /* 0x004fca0000011648 */
[----:B------:R-:W2:Y:S02]  /*00a0*/  SHFL.IDX PT, R0, R73, RZ, 0x1f ;  /* 0x00001fff49007589 */ /* 0x000ea400000e0000 */
[----:B--2---:R-:W-:Y:S01]  /*00b0*/  R2UR UR4, R0 ;  /* 0x00000000000472ca */ /* 0x004fe200000e0000 */
[----:B-1----:R-:W-:-:S14]  /*00c0*/  BRA.U UP0, `(.L_x_0) ;  /* 0x00000001002c7547 */ /* 0x002fdc000b800000 */
[----:B------:R-:W1:Y:S02]  /*00d0*/  LDCU.64 UR8, c[0x0][0x888] ;  /* 0x00011100ff0877ac */ /* 0x000e640008000a00 */
[----:B-1----:R-:W-:-:S04]  /*00e0*/  UISETP.NE.U32.AND UP0, UPT, UR8, URZ, UPT ;  /* 0x000000ff0800728c */ /* 0x002fc8000bf05070 */
[----:B------:R-:W-:-:S09]  /*00f0*/  UISETP.NE.AND.EX UP0, UPT, UR9, URZ, UPT, UP0 ;  /* 0x000000ff0900728c */ /* 0x000fd2000bf05300 */
[----:B------:R-:W-:Y:S05]  /*0100*/  BRA.U !UP0, `(.L_x_1) ;  /* 0x0000000108107547 */ /* 0x000fea000b800000 */
[----:B------:R-:W1:Y:S02]  /*0110*/  LDC.64 R2, c[0x0][0x888] ;  /* 0x00022200ff027b82 */ /* 0x000e640000000a00 */
[----:B-1----:R1:W5:Y:S01]  /*0120*/  LDG.E R35, desc[UR48][R2.64] ;  /* 0x0000003002237981 */ /* 0x002362000c1e1900 */
[----:B------:R-:W-:Y:S01]  /*0130*/  HFMA2 R63, -RZ, RZ, 0, 5.9604644775390625e-08 ;  /* 0x00000001ff3f7431 */ /* 0x000fe200000001ff */
[----:B------:R-:W-:Y:S05]  /*0140*/  BRA `(.L_x_0) ;  /* 0x00000000000c7947 */ /* 0x000fea0003800000 */
.L_x_1:
[----:B------:R-:W1:Y:S01]  /*0150*/  LDCU UR5, c[0x0][0x880] ;  /* 0x00011000ff0577ac */ /* 0x000e620008000800 */
[----:B------:R-:W-:Y:S01]  /*0160*/  HFMA2 R63, -RZ, RZ, 0, 5.9604644775390625e-08 ;  /* 0x00000001ff3f7431 */ /* 0x000fe200000001ff */
[----:B-1----:R-:W-:Y:S02]  /*0170*/  MOV R35, UR5 ;  /* 0x0000000500237c02 */ /* 0x002fe40008000f00 */
.L_x_0:
[----:B------:R-:W2:Y:S02]  /*0180*/  LDCU.64 UR8, c[0x0][0x8b0] ;  /* 0x00011600ff0877ac */ /* 0x000ea40008000a00 */
[----:B--2---:R-:W-:-:S04]  /*0190*/  UISETP.NE.U32.AND UP0, UPT, UR8, URZ, UPT ;  /* 0x000000ff0800728c */ /* 0x004fc8000bf05070 */
[----:B------:R-:W-:-:S09]  /*01a0*/  UISETP.NE.AND.EX UP0, UPT, UR9, URZ, UPT, UP0 ;  /* 0x000000ff0900728c */ /* 0x000fd2000bf05300 */
[----:B------:R-:W-:Y:S05]  /*01b0*/  BRA.U UP0, `(.L_x_2) ;  /* 0x0000000100247547 */ /* 0x000fea000b800000 */
[----:B------:R-:W2:Y:S02]  /*01c0*/  LDCU.64 UR8, c[0x0][0x8a8] ;  /* 0x00011500ff0877ac */ /* 0x000ea40008000a00 */
[----:B--2---:R-:W-:-:S04]  /*01d0*/  UISETP.NE.U32.AND UP0, UPT, UR8, URZ, UPT ;  /* 0x000000ff0800728c */ /* 0x004fc8000bf05070 */
[----:B------:R-:W-:-:S09]  /*01e0*/  UISETP.NE.AND.EX UP0, UPT, UR9, URZ, UPT, UP0 ;  /* 0x000000ff0900728c */ /* 0x000fd2000bf05300 */
[----:B------:R-:W-:Y:S05]  /*01f0*/  BRA.U !UP0, `(.L_x_3) ;  /* 0x00000001080c7547 */ /* 0x000fea000b800000 */
[----:B-1----:R-:W1:Y:S02]  /*0200*/  LDC.64 R2, c[0x0][0x8a8] ;  /* 0x00022a00ff027b82 */ /* 0x002e640000000a00 */
[----:B-1----:R2:W5:Y:S01]  /*0210*/  LDG.E R33, desc[UR48][R2.64] ;  /* 0x0000003002217981 */ /* 0x002562000c1e1900 */
[----:B------:R-:W-:Y:S05]  /*0220*/  BRA `(.L_x_2) ;  /* 0x0000000000087947 */ /* 0x000fea0003800000 */
.L_x_3:
[----:B------:R-:W2:Y:S02]  /*0230*/  LDCU UR5, c[0x0][0x8a0] ;  /* 0x00011400ff0577ac */ /* 0x000ea40008000800 */
[----:B--2---:R-:W-:Y:S02]  /*0240*/  MOV R33, UR5 ;  /* 0x0000000500217c02 */ /* 0x004fe40008000f00 */
.L_x_2:
[----:B------:R-:W-:Y:S01]  /*0250*/  IMAD.U32 R0, RZ, RZ, UR4 ;  /* 0x00000004ff007e24 */ /* 0x000fe2000f8e00ff */
[----:B------:R-:W-:Y:S04]  /*0260*/  BSSY.RECONVERGENT B0, `(.L_x_4) ;  /* 0x000000c000007945 */ /* 0x000fe80003800200 */
[C---:B------:R-:W-:Y:S02]  /*0270*/  ISETP.NE.OR P1, PT, R0.reuse, 0x1, !P5 ;  /* 0x000000010000780c */ /* 0x040fe40006f25670 */
[----:B------:R-:W-:-:S11]  /*0280*/  ISETP.NE.OR P0, PT, R0, 0x3, !P5 ;  /* 0x000000030000780c */ /* 0x000fd60006f05670 */
[----:B------:R-:W-:Y:S05]  /*0290*/  @P1 BRA `(.L_x_5) ;  /* 0x0000000000201947 */ /* 0x000fea0003800000 */
[----:B------:R-:W3:Y:S02]  /*02a0*/  LDCU.64 UR8, c[0x0][0x348] ;  /* 0x00006900ff0877ac */ /* 0x000ee40008000a00 */
[----:B---3--:R-:W-:Y:S02]  /*02b0*/  UIADD3 UR10, UP1, UPT, UR8, 0x80, URZ ;  /* 0x00000080080a7890 */ /* 0x008fe4000ff3e0ff */
[----:B------:R-:W-:Y:S02]  /*02c0*/  UIADD3 UR8, UP0, UPT, UR8, 0x180, URZ ;  /* 0x0000018008087890 */ /* 0x000fe4000ff1e0ff */
[----:B------:R-:W-:Y:S02]  /*02d0*/  UIADD3.X UR11, UPT, UPT, URZ, UR9, URZ, UP1, !UPT ;  /* 0x00000009ff0b7290 */ /* 0x000fe40008ffe4ff */
[----:B------:R-:W-:-:S07]  /*02e0*/  UIADD3.X UR9, UPT, UPT, URZ, UR9, URZ, UP0, !UPT ;  /* 0x00000009ff097290 */ /* 0x000fce00087fe4ff */
[----:B------:R3:W-:Y:S02]  /*02f0*/  UTMACCTL.PF [UR10] ;  /* 0x000000000a0079b9 */ /* 0x0007e40008040000 */
[----:B------:R3:W-:Y:S02]  /*0300*/  UTMACCTL.PF [UR8] ;  /* 0x00000000080079b9 */ /* 0x0007e40008040000 */
[----:B---3--:R-:W-:Y:S01]  /*0310*/  NOP ;  /* 0x0000000000007918 */ /* 0x008fe20000000000 */
.L_x_5:
[----:B------:R-:W-:Y:S05]  /*0320*/  BSYNC.RECONVERGENT B0 ;  /* 0x0000000000007941 */ /* 0x000fea0003800200 */
.L_x_4:
[----:B------:R-:W-:Y:S04]  /*0330*/  BSSY.RECONVERGENT B0, `(.L_x_6) ;  /* 0x000000a000007945 */ /* 0x000fe80003800200 */
        /* <DEDUP_REMOVED lines=9> */
.L_x_7:
[----:B------:R-:W-:Y:S05]  /*03d0*/  BSYNC.RECONVERGENT B0 ;  /* 0x0000000000007941 */ /* 0x000fea0003800200 */
.L_x_6:
[----:B------:R-:W3:Y:S01]  /*03e0*/  LDCU.64 UR8, c[0x0][0x888] ;  /* 0x00011100ff0877ac */ /* 0x000ee20008000a00 */
[----:B------:R-:W-:Y:S02]  /*03f0*/  UISETP.EQ.U32.AND UP1, UPT, UR6, URZ, UPT ;  /* 0x000000ff0600728c */ /* 0x000fe4000bf22070 */
[----:B------:R-:W-:Y:S02]  /*0400*/  UPLOP3.LUT UP6, UPT, UPT, UPT, UPT, 0x80, 0x8 ;  /* 0x000000000008789c */ /* 0x000fe40003fcf070 */
[----:B---3--:R-:W-:-:S04]  /*0410*/  UISETP.NE.U32.AND UP0, UPT, UR8, URZ, UPT ;  /* 0x000000ff0800728c */ /* 0x008fc8000bf05070 */
[----:B------:R-:W-:-:S04]  /*0420*/  UISETP.NE.AND.EX UP0, UPT, UR9, URZ, UPT, UP0 ;  /* 0x000000ff0900728c */ /* 0x000fc8000bf05300 */
[----:B------:R-:W-:-:S04]  /*0430*/  UISETP.EQ.OR.EX UP2, UPT, UR7, URZ, !UP0, UP1 ;  /* 0x000000ff0700728c */ /* 0x000fc8000c742710 */
[----:B------:R-:W-:-:S05]  /*0440*/  UP2UR UR53, UPR, URZ, 0x4 ;  /* 0x00000004ff357883 */ /* 0x000fca0008000000 */
[----:B------:R-:W-:Y:S07]  /*0450*/  BRA.U !UP2, `(.L_x_8) ;  /* 0x000000010a207547 */ /* 0x000fee000b800000 */
[----:B------:R-:W-:Y:S01]  /*0460*/  UISETP.NE.U32.AND UP2, UPT, UR6, URZ, UPT ;  /* 0x000000ff0600728c */ /* 0x000fe2000bf45070 */
[----:B-----5:R-:W-:Y:S01]  /*0470*/  FSETP.NEU.AND P0, PT, R35, RZ, PT ;  /* 0x000000ff2300720b */ /* 0x020fe20003f0d000 */
[----:B------:R-:W-:Y:S02]  /*0480*/  USEL UR5, URZ, 0xffffffff, UP0 ;  /* 0xffffffffff057887 */ /* 0x000fe40008000000 */
[----:B------:R-:W-:-:S10]  /*0490*/  UISETP.NE.AND.EX UP2, UPT, UR7, URZ, UPT, UP2 ;  /* 0x000000ff0700728c */ /* 0x000fd4000bf45320 */
[----:B------:R-:W-:Y:S01]  /*04a0*/  VOTEU.ANY UP1, P0 ;  /* 0x0000000000ff7886 */ /* 0x000fe20000020100 */
[----:B------:R-:W-:-:S04]  /*04b0*/  @!UP2 USEL UR5, URZ, 0xffffffff, UP1 ;  /* 0xffffffffff05a887 */ /* 0x000fc80008800000 */
[----:B------:R-:W-:-:S04]  /*04c0*/  ULOP3.LUT UR5, UR5, 0x1, URZ, 0xc0, !UPT ;  /* 0x0000000105057892 */ /* 0x000fc8000f8ec0ff */
[----:B------:R-:W-:-:S11]  /*04d0*/  UISETP.NE.U32.AND UP6, UPT, UR5, 0x1, UPT ;  /* 0x000000010500788c */ /* 0x000fd6000bfc5070 */
.L_x_8:
[----:B-12---:R-:W1:Y:S02]  /*04e0*/  SHFL.IDX PT, R2, R73, RZ, 0x1f ;  /* 0x00001fff49027589 */ /* 0x006e6400000e0000 */
[----:B-1----:R-:W-:-:S13]  /*04f0*/  ISETP.NE.AND P0, PT, R2, RZ, PT ;  /* 0x000000ff0200720c */ /* 0x002fda0003f05270 */
[----:B------:R-:W-:Y:S05]  /*0500*/  @P0 BRA `(.L_x_9) ;  /* 0x0000000000840947 */ /* 0x000fea0003800000 */
[----:B------:R-:W-:Y:S01]  /*0510*/  ELECT P0, URZ, PT ;  /* 0x0000000000ff782f */ /* 0x000fe20003800000 */
[----:B------:R-:W-:-:S12]  /*0520*/  BSSY.RECONVERGENT B0, `(.L_x_9) ;  /* 0x000001f000007945 */ /* 0x000fd80003800200 */
[----:B------:R-:W-:Y:S05]  /*0530*/  @!P0 BRA `(.L_x_10) ;  /* 0x0000000000748947 */ /* 0x000fea0003800000 */
[----:B------:R-:W1:Y:S01]  /*0540*/  S2UR UR7, SR_CgaCtaId ;  /* 0x00000000000779c3 */ /* 0x000e620000008800 */
[----:B------:R-:W-:Y:S01]  /*0550*/  UMOV UR8, 0x400 ;  /* 0x0000040000087882 */ /* 0x000fe20000000000 */
[----:B------:R-:W-:Y:S01]  /*0560*/  UMOV UR6, 0x1 ;  /* 0x0000000100067882 */ /* 0x000fe20000000000 */
[----:B------:R-:W-:Y:S02]  /*0570*/  UMOV UR5, 0x2 ;  /* 0x0000000200057882 */ /* 0x000fe40000000000 */
[----:B------:R-:W-:-:S04]  /*0580*/  UIADD3 UR10, UPT, UPT, -UR5, 0x100000, URZ ;  /* 0x00100000050a7890 */ /* 0x000fc8000fffe1ff */
[----:B------:R-:W-:Y:S02]  /*0590*/  USHF.L.U32 UR11, UR10, 0xb, URZ ;  /* 0x0000000b0a0b7899 */ /* 0x000fe400080006ff */
[----:B------:R-:W-:Y:S02]  /*05a0*/  USHF.L.U32 UR10, UR10, 0x1, URZ ;  /* 0x000000010a0a7899 */ /* 0x000fe400080006ff */
[----:B-1----:R-:W-:Y:S02]  /*05b0*/  ULEA UR7, UR7, UR8, 0x18 ;  /* 0x0000000807077291 */ /* 0x002fe4000f8ec0ff */
[----:B------:R-:W-:-:S04]  /*05c0*/  UIADD3 UR8, UPT, UPT, -UR6, 0x100000, URZ ;  /* 0x0010000006087890 */ /* 0x000fc8000fffe1ff */
[----:B------:R-:W-:Y:S02]  /*05d0*/  USHF.L.U32 UR9, UR8, 0xb, URZ ;  /* 0x0000000b08097899 */ /* 0x000fe400080006ff */
[----:B------:R-:W-:Y:S01]  /*05e0*/  USHF.L.U32 UR8, UR8, 0x1, URZ ;  /* 0x0000000108087899 */ /* 0x000fe200080006ff */
[----:B------:R-:W1:Y:S11]  /*05f0*/  FENCE.VIEW.ASYNC.S ;  /* 0x00000000000073c6 */ /* 0x000e760000000000 */
[----:B-1----:R1:W2:Y:S01]  /*0600*/  SYNCS.EXCH.64 URZ, [UR7], UR8 ;  /* 0x0000000807ff75b2 */ /* 0x0022a20008000100 */
[----:B------:R1:W3:Y:S01]  /*0610*/  SYNCS.EXCH.64 URZ, [UR7+0x40], UR10 ;  /* 0x0000400a07ff75b2 */ /* 0x0002e20008000100 */
[----:B------:R1:W4:Y:S01]  /*0620*/  SYNCS.EXCH.64 URZ, [UR7+0x8], UR8 ;  /* 0x0000080807ff75b2 */ /* 0x0003220008000100 */
[----:B------:R1:W1:Y:S01]  /*0630*/  SYNCS.EXCH.64 URZ, [UR7+0x48], UR10 ;  /* 0x0000480a07ff75b2 */ /* 0x0002620008000100 */
        /* <DEDUP_REMOVED lines=12> */
[----:B------:R-:W-:Y:S01]  /*0700*/  NOP ;  /* 0x0000000000007918 */ /* 0x000fe20000000000 */
.L_x_10:
[----:B-1----:R-:W-:Y:S05]  /*0710*/  BSYNC.RECONVERGENT B0 ;  /* 0x0000000000007941 */ /* 0x002fea0003800200 */
.L_x_9:
[----:B------:R-:W1:Y:S01]  /*0720*/  SHFL.IDX PT, R2, R73, RZ, 0x1f ;  /* 0x00001fff49027589 */ /* 0x000e6200000e0000 */
[----:B------:R-:W-:Y:S01]  /*0730*/  NOP ;  /* 0x0000000000007918 */ /* 0x000fe20000000000 */
[----:B-1----:R-:W-:-:S13]  /*0740*/  ISETP.NE.AND P0, PT, R2, 0x1, PT ;  /* 0x000000010200780c */ /* 0x002fda0003f05270 */
[----:B------:R-:W-:Y:S05]  /*0750*/  @P0 BRA `(.L_x_11) ;  /* 0x0000000000580947 */ /* 0x000fea0003800000 */
[----:B------:R-:W1:Y:S01]  /*0760*/  S2UR UR7, SR_CgaCtaId ;  /* 0x00000000000779c3 */ /* 0x000e620000008800 */
[----:B------:R-:W-:Y:S01]  /*0770*/  UMOV UR8, 0x400 ;  /* 0x0000040000087882 */ /* 0x000fe20000000000 */
[----:B------:R-:W-:Y:S01]  /*0780*/  UMOV UR6, 0x20 ;  /* 0x0000002000067882 */ /* 0x000fe20000000000 */
[----:B------:R-:W-:Y:S01]  /*0790*/  UMOV UR5, 0x80 ;  /* 0x0000008000057882 */ /* 0x000fe20000000000 */
[----:B------:R-:W-:Y:S01]  /*07a0*/  ELECT P0, URZ, PT ;  /* 0x0000000000ff782f */ /* 0x000fe20003800000 */
        /* <DEDUP_REMOVED lines=8> */
[----:B-1----:R1:W1:Y:S01]  /*0830*/  SYNCS.EXCH.64 URZ, [UR7+0x80], UR8 ;  /* 0x0000800807ff75b2 */ /* 0x0022620008000100 */
        /* <DEDUP_REMOVED lines=8> */
.L_x_11:
[----:B------:R-:W2:Y:S01]  /*08c0*/  SHFL.IDX PT, R2, R73, RZ, 0x1f ;  /* 0x00001fff49027589 */ /* 0x000ea200000e0000 */
[----:B------:R-:W-:Y:S01]  /*08d0*/  NOP ;  /* 0x0000000000007918 */ /* 0x000fe20000000000 */
[----:B--2---:R-:W-:-:S13]  /*08e0*/  ISETP.NE.AND P0, PT, R2, 0x3, PT ;  /* 0x000000030200780c */ /* 0x004fda0003f05270 */
[----:B------:R-:W-:Y:S05]  /*08f0*/  @P0 BRA `(.L_x_12) ;  /* 0x0000000000300947 */ /* 0x000fea0003800000 */
[----:B------:R-:W2:Y:S01]  /*0900*/  S2UR UR6, SR_CgaCtaId ;  /* 0x00000000000679c3 */ /* 0x000ea20000008800 */
[----:B-1----:R-:W-:Y:S01]  /*0910*/  UMOV UR7, 0x400 ;  /* 0x0000040000077882 */ /* 0x002fe20000000000 */
[----:B------:R-:W-:Y:S01]  /*0920*/  UMOV UR5, 0x20 ;  /* 0x0000002000057882 */ /* 0x000fe20000000000 */
[----:B------:R-:W-:Y:S01]  /*0930*/  ELECT P0, URZ, PT ;  /* 0x0000000000ff782f */ /* 0x000fe20003800000 */
[----:B------:R-:W-:-:S04]  /*0940*/  UIADD3 UR8, UPT, UPT, -UR5, 0x100000, URZ ;  /* 0x0010000005087890 */ /* 0x000fc8000fffe1ff */
[----:B------:R-:W-:Y:S02]  /*0950*/  USHF.L.U32 UR9, UR8, 0xb, URZ ;  /* 0x0000000b08097899 */ /* 0x000fe400080006ff */
[----:B------:R-:W-:Y:S02]  /*0960*/  USHF.L.U32 UR8, UR8, 0x1, URZ ;  /* 0x0000000108087899 */ /* 0x000fe400080006ff */
[----:B--2---:R-:W-:Y:S01]  /*0970*/  ULEA UR6, UR6, UR7, 0x18 ;  /* 0x0000000706067291 */ /* 0x004fe2000f8ec0ff */
[----:B------:R-:W1:Y:S11]  /*0980*/  FENCE.VIEW.ASYNC.S ;  /* 0x00000000000073c6 */ /* 0x000e760000000000 */
[----:B-1----:R2:W1:Y:S01]  /*0990*/  SYNCS.EXCH.64 URZ, [UR6+0xc0], UR8 ;  /* 0x0000c00806ff75b2 */ /* 0x0024620008000100 */
[----:B------:R2:W1:Y:S02]  /*09a0*/  SYNCS.EXCH.64 URZ, [UR6+0xc8], UR8 ;  /* 0x0000c80806ff75b2 */ /* 0x0004640008000100 */
[----:B--2---:R-:W-:Y:S01]  /*09b0*/  NOP ;  /* 0x0000000000007918 */ /* 0x004fe20000000000 */
.L_x_12:
[----:B------:R-:W2:Y:S01]  /*09c0*/  SHFL.IDX PT, R2, R73, RZ, 0x1f ;  /* 0x00001fff49027589 */ /* 0x000ea200000e0000 */
[----:B------:R-:W-:Y:S01]  /*09d0*/  NOP ;  /* 0x0000000000007918 */ /* 0x000fe20000000000 */
[----:B--2---:R-:W-:-:S13]  /*09e0*/  ISETP.NE.AND P0, PT, R2, 0x4, PT ;  /* 0x000000040200780c */ /* 0x004fda0003f05270 */
[----:B------:R-:W-:Y:S05]  /*09f0*/  @P0 BRA `(.L_x_13) ;  /* 0x0000000000440947 */ /* 0x000fea0003800000 */
[----:B------:R-:W2:Y:S01]  /*0a00*/  S2UR UR6, SR_CgaCtaId ;  /* 0x00000000000679c3 */ /* 0x000ea20000008800 */
[----:B-1----:R-:W-:Y:S01]  /*0a10*/  UMOV UR8, 0x1e0 ;  /* 0x000001e000087882 */ /* 0x002fe20000000000 */
[----:B------:R-:W-:Y:S01]  /*0a20*/  UMOV UR7, 0x400 ;  /* 0x0000040000077882 */ /* 0x000fe20000000000 */
[----:B------:R-:W-:Y:S01]  /*0a30*/  USEL UR8, UR8, 0x1a0, UP6 ;  /* 0x000001a008087887 */ /* 0x000fe2000b000000 */
[----:B------:R-:W-:Y:S01]  /*0a40*/  UMOV UR5, 0x1 ;  /* 0x0000000100057882 */ /* 0x000fe20000000000 */
[----:B------:R-:W-:Y:S01]  /*0a50*/  ELECT P0, URZ, PT ;  /* 0x0000000000ff782f */ /* 0x000fe20003800000 */
[----:B------:R-:W-:-:S04]  /*0a60*/  UIADD3 UR10, UPT, UPT, -UR5, 0x100000, URZ ;  /* 0x00100000050a7890 */ /* 0x000fc8000fffe1ff */
[----:B------:R-:W-:Y:S02]  /*0a70*/  USHF.L.U32 UR11, UR10, 0xb, URZ ;  /* 0x0000000b0a0b7899 */ /* 0x000fe400080006ff */
[----:B------:R-:W-:Y:S02]  /*0a80*/  USHF.L.U32 UR10, UR10, 0x1, URZ ;  /* 0x000000010a0a7899 */ /* 0x000fe400080006ff */
        /* <DEDUP_REMOVED lines=8> */
.L_x_13:
[----:B------:R-:W2:Y:S01]  /*0b10*/  SHFL.IDX PT, R2, R73, RZ, 0x1f ;  /* 0x00001fff49027589 */ /* 0x000ea200000e0000 */
[----:B------:R-:W1:Y:S01]  /*0b20*/  S2UR UR45, SR_CgaCtaId ;  /* 0x00000000002d79c3 */ /* 0x000e620000008800 */
[----:B------:R-:W-:Y:S01]  /*0b30*/  NOP ;  /* 0x0000000000007918 */ /* 0x000fe20000000000 */
[----:B--2---:R-:W-:-:S13]  /*0b40*/  ISETP.NE.AND P0, PT, R2, 0x5, PT ;  /* 0x000000050200780c */ /* 0x004fda0003f05270 */
[----:B-1----:R-:W-:Y:S05]  /*0b50*/  @P0 BRA `(.L_x_14) ;  /* 0x0000000000440947 */ /* 0x002fea0003800000 */
[----:B------:R-:W-:Y:S01]  /*0b60*/  UMOV UR7, 0x400 ;  /* 0x0000040000077882 */ /* 0x000fe20000000000 */
[----:B------:R-:W-:Y:S01]  /*0b70*/  UMOV UR6, 0x1 ;  /* 0x0000000100067882 */ /* 0x000fe20000000000 */
[----:B------:R-:W-:Y:S01]  /*0b80*/  UMOV UR5, 0x80 ;  /* 0x0000008000057882 */ /* 0x000fe20000000000 */
[----:B------:R-:W-:Y:S02]  /*0b90*/  ULEA UR7, UR45, UR7, 0x18 ;  /* 0x000000072d077291 */ /* 0x000fe4000f8ec0ff */
[----:B------:R-:W-:-:S04]  /*0ba0*/  UIADD3 UR8, UPT, UPT, -UR6, 0x100000, URZ ;  /* 0x0010000006087890 */ /* 0x000fc8000fffe1ff */
[----:B------:R-:W-:Y:S02]  /*0bb0*/  USHF.L.U32 UR9, UR8, 0xb, URZ ;  /* 0x0000000b08097899 */ /* 0x000fe400080006ff */
[----:B------:R-:W-:Y:S02]  /*0bc0*/  USHF.L.U32 UR8, UR8, 0x1, URZ ;  /* 0x0000000108087899 */ /* 0x000fe400080006ff */
[----:B------:R-:W-:-:S04]  /*0bd0*/  UIADD3 UR10, UPT, UPT, -UR5, 0x100000, URZ ;  /* 0x00100000050a7890 */ /* 0x000fc8000fffe1ff */
[----:B------:R-:W-:Y:S02]  /*0be0*/  USHF.L.U32 UR11, UR10, 0xb, URZ ;  /* 0x0000000b0a0b7899 */ /* 0x000fe400080006ff */
[----:B------:R-:W-:Y:S01]  /*0bf0*/  USHF.L.U32 UR10, UR10, 0x1, URZ ;  /* 0x000000010a0a7899 */ /* 0x000fe200080006ff */
[----:B------:R-:W-:Y:S01]  /*0c00*/  ELECT P0, URZ, PT ;  /* 0x0000000000ff782f */ /* 0x000fe20003800000 */
[----:B------:R-:W1:Y:S02]  /*0c10*/  FENCE.VIEW.ASYNC.S ;  /* 0x00000000000073c6 */ /* 0x000e640000000000 */
[----:B-1----:R1:W2:Y:S08]  /*0c20*/  SYNCS.EXCH.64 URZ, [UR7+0xe0], UR8 ;  /* 0x0000e00807ff75b2 */ /* 0x0022b00008000100 */
[----:B------:R1:W1:Y:S01]  /*0c30*/  SYNCS.EXCH.64 URZ, [UR7+0xf0], UR10 ;  /* 0x0000f00a07ff75b2 */ /* 0x0002620008000100 */
[----:B------:R1:W1:Y:S01]  /*0c40*/  SYNCS.EXCH.64 URZ, [UR7+0xe8], UR8 ;  /* 0x0000e80807ff75b2 */ /* 0x0002620008000100 */
[----:B------:R1:W1:Y:S01]  /*0c50*/  SYNCS.EXCH.64 URZ, [UR7+0xf8], UR10 ;  /* 0x0000f80a07ff75b2 */ /* 0x0002620008000100 */
[----:B------:R-:W-:Y:S01]  /*0c60*/  NOP ;  /* 0x0000000000007918 */ /* 0x000fe20000000000 */
.L_x_14:
[----:B------:R-:W3:Y:S01]  /*0c70*/  LDCU UR5, c[0x0][0x36c] ;  /* 0x00006d80ff0577ac */ /* 0x000ee20008000800 */
[----:B------:R-:W-:Y:S01]  /*0c80*/  ISETP.NE.OR P5, PT, R0, 0x2, !P5 ;  /* 0x000000020000780c */ /* 0x000fe20006fa5670 */
[----:B------:R-:W-:Y:S01]  /*0c90*/  NOP ;  /* 0x0000000000007918 */ /* 0x000fe20000000000 */
[----:B------:R-:W-:Y:S01]  /*0ca0*/  LOP3.LUT R8, R72, 0x1f, RZ, 0xc0, !PT ;  /* 0x0000001f48087812 */ /* 0x000fe200078ec0ff */
[----:B------:R-:W-:Y:S02]  /*0cb0*/  UISETP.NE.AND UP5, UPT, UR4, 0x2, UPT ;  /* 0x000000020400788c */ /* 0x000fe4000bfa5270 */
[----:B------:R-:W-:Y:S02]  /*0cc0*/  UISETP.NE.AND UP4, UPT, UR4, URZ, UPT ;  /* 0x000000ff0400728c */ /* 0x000fe4000bf85270 */
[----:B---3--:R-:W-:-:S09]  /*0cd0*/  UISETP.EQ.U32.AND UP1, UPT, UR5, 0x1, UPT ;  /* 0x000000010500788c */ /* 0x008fd2000bf22070 */
[----:B------:R-:W-:Y:S05]  /*0ce0*/  BRA.U !UP1, `(.L_x_15) ;  /* 0x0000000109087547 */ /* 0x000fea000b800000 */
[----:B-12-4-:R-:W-:Y:S01]  /*0cf0*/  UCGABAR_ARV ;  /* 0x00000000000079c7 */ /* 0x016fe20008000000 */
[----:B------:R-:W-:Y:S05]  /*0d00*/  BRA `(.L_x_16) ;  /* 0x0000000000047947 */ /* 0x000fea0003800000 */
.L_x_15:
[----:B-12-4-:R-:W-:Y:S01]  /*0d10*/  NOP ;  /* 0x0000000000007918 */ /* 0x016fe20000000000 */
.L_x_16:
[----:B------:R-:W1:Y:S01]  /*0d20*/  S2R R16, SR_CTAID.Y ;  /* 0x0000000000107919 */ /* 0x000e620000002600 */
[----:B------:R-:W2:Y:S01]  /*0d30*/  S2UR UR6, SR_CTAID.X ;  /* 0x00000000000679c3 */ /* 0x000ea20000002500 */
[----:B------:R-:W-:-:S05]  /*0d40*/  CS2R.32 R64, SR_CgaSize ;  /* 0x0000000000407805 */ /* 0x000fca0000008a00 */
[----:B------:R-:W-:-:S05]  /*0d50*/  IMAD R64, R64, -0xa0, RZ ;  /* 0xffffff6040407824 */ /* 0x000fca00078e02ff */
[----:B------:R-:W-:-:S14]  /*0d60*/  R2UR UR7, R64 ;  /* 0x00000000400772ca */ /* 0x000fdc00000e0000 */
[----:B------:R-:W3:Y:S01]  /*0d70*/  LDCU UR7, c[0x0][UR7+0x2b0] ;  /* 0x00005600070777ac */ /* 0x000ee20008000800 */
[----:B------:R-:W-:-:S05]  /*0d80*/  CS2R.32 R64, SR_CgaSize ;  /* 0x0000000000407805 */ /* 0x000fca0000008a00 */
[----:B------:R-:W-:-:S05]  /*0d90*/  IMAD R64, R64, -0xa0, RZ ;  /* 0xffffff6040407824 */ /* 0x000fca00078e02ff */
[----:B------:R-:W-:-:S14]  /*0da0*/  R2UR UR5, R64 ;  /* 0x00000000400572ca */ /* 0x000fdc00000e0000 */
[----:B------:R-:W4:Y:S01]  /*0db0*/  LDCU UR5, c[0x0][UR5+0x2b4] ;  /* 0x00005680050577ac */ /* 0x000f220008000800 */
[----:B------:R-:W4:Y:S01]  /*0dc0*/  LDC R11, c[0x0][0xb24] ;  /* 0x0002c900ff0b7b82 */ /* 0x000f220000000800 */
[----:B------:R-:W-:Y:S02]  /*0dd0*/  USHF.L.U32 UR23, UR45, 0xb, URZ ;  /* 0x0000000b2d177899 */ /* 0x000fe400080006ff */
[----:B------:R-:W-:Y:S02]  /*0de0*/  USHF.L.U32 UR22, UR45, 0x5, URZ ;  /* 0x000000052d167899 */ /* 0x000fe400080006ff */
[----:B------:R-:W-:Y:S02]  /*0df0*/  ULOP3.LUT UR23, UR23, 0x800, URZ, 0xc0, !UPT ;  /* 0x0000080017177892 */ /* 0x000fe4000f8ec0ff */
[----:B------:R-:W-:Y:S01]  /*0e00*/  ULOP3.LUT UR22, UR22, 0x20, URZ, 0xc0, !UPT ;  /* 0x0000002016167892 */ /* 0x000fe2000f8ec0ff */
[----:B------:R-:W-:-:S05]  /*0e10*/  CS2R.32 R5, SR_CgaSize ;  /* 0x0000000000057805 */ /* 0x000fca0000008a00 */
[----:B------:R-:W-:-:S06]  /*0e20*/  IMAD R5, R5, -0xa0, RZ ;  /* 0xffffff6005057824 */ /* 0x000fcc00078e02ff */
[----:B------:R-:W4:Y:S01]  /*0e30*/  LDC R5, c[0x0][R5+0x2a0] ;  /* 0x0000a80005057b82 */ /* 0x000f220000000800 */
[----:B------:R-:W-:Y:S01]  /*0e40*/  UISETP.NE.AND UP2, UPT, UR4, 0x2, UPT ;  /* 0x000000020400788c */ /* 0x000fe2000bf45270 */
[----:B--2---:R-:W-:Y:S02]  /*0e50*/  I2FP.F32.U32 R64, UR6 ;  /* 0x0000000600407c45 */ /* 0x004fe40008201000 */
[----:B------:R-:W-:-:S05]  /*0e60*/  CS2R.32 R62, SR_CgaSize ;  /* 0x00000000003e7805 */ /* 0x000fca0000008a00 */
[----:B------:R-:W-:-:S06]  /*0e70*/  IMAD R62, R62, -0xa0, RZ ;  /* 0xffffff603e3e7824 */ /* 0x000fcc00078e02ff */
[----:B------:R-:W2:Y:S01]  /*0e80*/  LDC R62, c[0x0][R62+0x2a4] ;  /* 0x0000a9003e3e7b82 */ /* 0x000ea20000000800 */
[----:B------:R-:W-:Y:S01]  /*0e90*/  MOV R19, UR6 ;  /* 0x0000000600137c02 */ /* 0x000fe20008000f00 */
[----:B---3--:R-:W-:Y:S01]  /*0ea0*/  FMUL R64, R64, UR7 ;  /* 0x0000000740407c20 */ /* 0x008fe20008400000 */
[----:B-1----:R-:W-:-:S05]  /*0eb0*/  I2FP.F32.U32 R0, R16 ;  /* 0x0000001000007245 */ /* 0x002fca0000201000 */
[----:B------:R-:W1:Y:S01]  /*0ec0*/  S2UR UR57, SR_CTAID.Z ;  /* 0x00000000003979c3 */ /* 0x000e620000002700 */
[----:B----4-:R-:W-:Y:S01]  /*0ed0*/  ISETP.GE.AND P0, PT, R11, 0x1, PT ;  /* 0x000000010b00780c */ /* 0x010fe20003f06270 */
[----:B------:R-:W3:Y:S01]  /*0ee0*/  F2I.U32.TRUNC.NTZ R64, R64 ;  /* 0x0000004000407305 */ /* 0x000ee2000020f000 */
[----:B------:R-:W-:Y:S01]  /*0ef0*/  FMUL R0, R0, UR5 ;  /* 0x0000000500007c20 */ /* 0x000fe20008400000 */
[----:B------:R-:W4:Y:S04]  /*0f00*/  LDCU UR5, c[0x0][0xb30] ;  /* 0x00016600ff0577ac */ /* 0x000f280008000800 */
[----:B------:R-:W1:Y:S02]  /*0f10*/  LDC R26, c[0x0][0xb24] ;  /* 0x0002c900ff1a7b82 */ /* 0x000e640000000800 */
[----:B------:R-:W4:Y:S01]  /*0f20*/  F2I.U32.TRUNC.NTZ R3, R0 ;  /* 0x0000000000037305 */ /* 0x000f22000020f000 */
[----:B---3--:R-:W-:-:S05]  /*0f30*/  IADD3 R64, PT, PT, -R64, RZ, RZ ;  /* 0x000000ff40407210 */ /* 0x008fca0007ffe1ff */
[----:B------:R-:W-:Y:S01]  /*0f40*/  IMAD R64, R5, R64, UR6 ;  /* 0x0000000605407e24 */ /* 0x000fe2000f8e0240 */
[----:B----4-:R-:W-:Y:S02]  /*0f50*/  IADD3 R3, PT, PT, -R3, RZ, RZ ;  /* 0x000000ff03037210 */ /* 0x010fe40007ffe1ff */
[----:B------:R-:W-:-:S03]  /*0f60*/  PRMT R0, RZ, 0x7610, R0 ;  /* 0x00007610ff007816 */ /* 0x000fc60000000000 */
[----:B--2---:R-:W-:Y:S01]  /*0f70*/  IMAD R62, R62, R3, R16 ;  /* 0x000000033e3e7224 */ /* 0x004fe200078e0210 */
[----:B------:R-:W-:Y:S06]  /*0f80*/  BRA.U UP4, `(.L_x_17) ;  /* 0x0000000104207547 */ /* 0x000fec000b800000 */
[C---:B------:R-:W-:Y:S02]  /*0f90*/  ISETP.NE.AND P3, PT, R62.reuse, RZ, PT ;  /* 0x000000ff3e00720c */ /* 0x040fe40003f65270 */
[----:B------:R-:W-:Y:S02]  /*0fa0*/  ISETP.NE.AND P1, PT, R62, RZ, PT ;  /* 0x000000ff3e00720c */ /* 0x000fe40003f25270 */
[C---:B------:R-:W-:Y:S02]  /*0fb0*/  ISETP.NE.AND P2, PT, R64.reuse, 0x1, PT ;  /* 0x000000014000780c */ /* 0x040fe40003f45270 */
[----:B------:R-:W-:Y:S02]  /*0fc0*/  SEL R0, RZ, 0x2, P3 ;  /* 0x00000002ff007807 */ /* 0x000fe40001800000 */
[----:B------:R-:W-:Y:S02]  /*0fd0*/  ISETP.EQ.OR P1, PT, R64, RZ, !P1 ;  /* 0x000000ff4000720c */ /* 0x000fe40004f22670 */
[----:B------:R-:W-:-:S02]  /*0fe0*/  SEL R0, R0, 0x2, P2 ;  /* 0x0000000200007807 */ /* 0x000fc40001000000 */
[----:B------:R-:W-:-:S05]  /*0ff0*/  SEL R3, RZ, 0x1, !P1 ;  /* 0x00000001ff037807 */ /* 0x000fca0004800000 */
[----:B------:R-:W-:Y:S02]  /*1000*/  IMAD.IADD R0, R3, 0x1, R0 ;  /* 0x0000000103007824 */ /* 0x000fe400078e0200 */
.L_x_17:
[----:B------:R-:W-:Y:S05]  /*1010*/  @!P0 BRA `(.L_x_18) ;  /* 0x0000000000b88947 */ /* 0x000fea0003800000 */
[----:B------:R-:W2:Y:S01]  /*1020*/  LDC.64 R4, c[0x0][0xb18] ;  /* 0x0002c600ff047b82 */ /* 0x000ea20000000a00 */
[----:B------:R-:W-:-:S07]  /*1030*/  ISETP.NE.AND P0, PT, R11, 0x1, PT ;  /* 0x000000010b00780c */ /* 0x000fce0003f05270 */
[----:B------:R-:W3:Y:S08]  /*1040*/  LDC R10, c[0x0][0xb0c] ;  /* 0x0002c300ff0a7b82 */ /* 0x000ef00000000800 */
[----:B------:R-:W4:Y:S08]  /*1050*/  LDC R13, c[0x0][0x370] ;  /* 0x0000dc00ff0d7b82 */ /* 0x000f300000000800 */
[----:B------:R-:W1:Y:S01]  /*1060*/  LDC R12, c[0x0][0x374] ;  /* 0x0000dd00ff0c7b82 */ /* 0x000e620000000800 */
[----:B--2---:R-:W-:-:S07]  /*1070*/  ISETP.NE.AND P1, PT, R4, 0x1, PT ;  /* 0x000000010400780c */ /* 0x004fce0003f25270 */
[----:B------:R-:W4:Y:S01]  /*1080*/  LDC.64 R6, c[0x0][0xb10] ;  /* 0x0002c400ff067b82 */ /* 0x000f220000000a00 */
[----:B---3--:R-:W-:-:S07]  /*1090*/  ISETP.NE.AND P2, PT, R10, 0x1, PT ;  /* 0x000000010a00780c */ /* 0x008fce0003f45270 */
[----:B------:R-:W2:Y:S08]  /*10a0*/  LDC R9, c[0x0][0xb20] ;  /* 0x0002c800ff097b82 */ /* 0x000eb00000000800 */
[----:B------:R-:W3:Y:S01]  /*10b0*/  LDC.64 R2, c[0x0][0xb28] ;  /* 0x0002ca00ff027b82 */ /* 0x000ee20000000a00 */
[----:B-1----:R-:W-:-:S04]  /*10c0*/  IMAD.HI.U32 R14, R12, R5, RZ ;  /* 0x000000050c0e7227 */ /* 0x002fc800078e00ff */
[----:B----4-:R-:W-:-:S04]  /*10d0*/  IMAD.HI.U32 R18, R13, R6, RZ ;  /* 0x000000060d127227 */ /* 0x010fc800078e00ff */
[----:B------:R-:W-:Y:S01]  /*10e0*/  IMAD.HI.U32 R20, R19, R6, RZ ;  /* 0x0000000613147227 */ /* 0x000fe200078e00ff */
[----:B------:R-:W-:Y:S02]  /*10f0*/  @P2 SHF.R.U32.HI R13, RZ, R7, R18 ;  /* 0x00000007ff0d2219 */ /* 0x000fe40000011612 */
[----:B--2---:R-:W-:Y:S01]  /*1100*/  @P1 SHF.R.U32.HI R12, RZ, R9, R14 ;  /* 0x00000009ff0c1219 */ /* 0x004fe2000001160e */
[----:B------:R-:W-:Y:S01]  /*1110*/  IMAD.HI.U32 R18, R16, R5, RZ ;  /* 0x0000000510127227 */ /* 0x000fe200078e00ff */
[----:B------:R-:W-:-:S04]  /*1120*/  SHF.R.U32.HI R20, RZ, R7, R20 ;  /* 0x00000007ff147219 */ /* 0x000fc80000011614 */
[----:B------:R-:W-:Y:S01]  /*1130*/  SHF.R.U32.HI R9, RZ, R9, R18 ;  /* 0x00000009ff097219 */ /* 0x000fe20000011612 */
[----:B---3--:R-:W-:Y:S01]  /*1140*/  IMAD.HI.U32 R14, R12, R2, RZ ;  /* 0x000000020c0e7227 */ /* 0x008fe200078e00ff */
[----:B------:R-:W-:Y:S02]  /*1150*/  SEL R5, R19, R20, !P2 ;  /* 0x0000001413057207 */ /* 0x000fe40005000000 */
[----:B------:R-:W-:Y:S01]  /*1160*/  SEL R9, R16, R9, !P1 ;  /* 0x0000000910097207 */ /* 0x000fe20004800000 */
[----:B------:R-:W-:Y:S01]  /*1170*/  IMAD.HI.U32 R6, R13, R2, RZ ;  /* 0x000000020d067227 */ /* 0x000fe200078e00ff */
[-C--:B------:R-:W-:Y:S02]  /*1180*/  @P0 SHF.R.U32.HI R12, RZ, R3.reuse, R14 ;  /* 0x00000003ff0c0219 */ /* 0x080fe4000001160e */
[----:B------:R-:W-:Y:S02]  /*1190*/  IADD3 R7, PT, PT, -R9, RZ, RZ ;  /* 0x000000ff09077210 */ /* 0x000fe40007ffe1ff */
[----:B------:R-:W-:Y:S01]  /*11a0*/  @P0 SHF.R.U32.HI R13, RZ, R3, R6 ;  /* 0x00000003ff0d0219 */ /* 0x000fe20000011606 */
[----:B------:R-:W-:-:S02]  /*11b0*/  IMAD R12, R12, R11, RZ ;  /* 0x0000000b0c0c7224 */ /* 0x000fc400078e02ff */
[----:B------:R-:W-:Y:S02]  /*11c0*/  IMAD R7, R4, R7, R16 ;  /* 0x0000000704077224 */ /* 0x000fe400078e0210 */
[----:B------:R-:W-:Y:S01]  /*11d0*/  IMAD R6, R13, R11, RZ ;  /* 0x0000000b0d067224 */ /* 0x000fe200078e02ff */
[----:B------:R-:W-:-:S04]  /*11e0*/  ISETP.GE.AND P1, PT, R9, R12, PT ;  /* 0x0000000c0900720c */ /* 0x000fc80003f26270 */
[----:B------:R-:W-:Y:S01]  /*11f0*/  ISETP.GE.OR P1, PT, R5, R6, P1 ;  /* 0x000000060500720c */ /* 0x000fe20000f26670 */
[----:B------:R-:W-:-:S05]  /*1200*/  IMAD.HI.U32 R6, R9, R2, RZ ;  /* 0x0000000209067227 */ /* 0x000fca00078e00ff */
[----:B------:R-:W-:-:S04]  /*1210*/  SHF.R.U32.HI R6, RZ, R3, R6 ;  /* 0x00000003ff067219 */ /* 0x000fc80000011606 */
[----:B------:R-:W-:-:S03]  /*1220*/  SEL R6, R9, R6, !P0 ;  /* 0x0000000609067207 */ /* 0x000fc60004000000 */
[----:B------:R-:W-:Y:S01]  /*1230*/  @!P1 IMAD.HI.U32 R12, R5, R2, RZ ;  /* 0x00000002050c9227 */ /* 0x000fe200078e00ff */
[----:B------:R-:W-:-:S04]  /*1240*/  IADD3 R2, PT, PT, -R6, RZ, RZ ;  /* 0x000000ff06027210 */ /* 0x000fc80007ffe1ff */
[----:B------:R-:W-:Y:S01]  /*1250*/  @!P1 SHF.R.U32.HI R12, RZ, R3, R12 ;  /* 0x00000003ff0c9219 */ /* 0x000fe2000001160c */
[----:B------:R-:W-:-:S03]  /*1260*/  IMAD R2, R11, R2, R9 ;  /* 0x000000020b027224 */ /* 0x000fc600078e0209 */
[----:B------:R-:W-:-:S05]  /*1270*/  @!P1 SEL R3, R5, R12, !P0 ;  /* 0x0000000c05039207 */ /* 0x000fca0004000000 */
[--C-:B------:R-:W-:Y:S02]  /*1280*/  @!P1 IMAD.IADD R6, R6, 0x1, -R3.reuse ;  /* 0x0000000106069824 */ /* 0x100fe400078e0a03 */
[----:B------:R-:W-:Y:S01]  /*1290*/  @!P1 IMAD R3, R2, R13, R3 ;  /* 0x0000000d02039224 */ /* 0x000fe200078e0203 */
[----:B------:R-:W-:Y:S01]  /*12a0*/  IADD3 R2, PT, PT, -R5, RZ, RZ ;  /* 0x000000ff05027210 */ /* 0x000fe20007ffe1ff */
[----:B------:R-:W-:Y:S02]  /*12b0*/  @!P1 IMAD R9, R6, R11, R5 ;  /* 0x0000000b06099224 */ /* 0x000fe400078e0205 */
[----:B------:R-:W-:Y:S02]  /*12c0*/  @!P1 IMAD.MOV.U32 R5, RZ, RZ, R3 ;  /* 0x000000ffff059224 */ /* 0x000fe400078e0003 */
[----:B------:R-:W-:Y:S02]  /*12d0*/  IMAD R2, R10, R2, R19 ;  /* 0x000000020a027224 */ /* 0x000fe400078e0213 */
[----:B------:R-:W-:-:S02]  /*12e0*/  IMAD R16, R9, R4, R7 ;  /* 0x0000000409107224 */ /* 0x000fc400078e0207 */
[----:B------:R-:W-:Y:S02]  /*12f0*/  IMAD R19, R5, R10, R2 ;  /* 0x0000000a05137224 */ /* 0x000fe400078e0202 */
.L_x_18:
[----:B------:R-:W-:-:S09]  /*1300*/  UISETP.NE.AND UP3, UPT, UR5, 0x1, UPT ;  /* 0x000000010500788c */ /* 0x000fd2000bf65270 */
[----:B------:R-:W-:Y:S05]  /*1310*/  BRA.U UP3, `(.L_x_19) ;  /* 0x0000000103407547 */ /* 0x000fea000b800000 */
[----:B------:R-:W2:Y:S08]  /*1320*/  LDC.64 R4, c[0x0][0xb10] ;  /* 0x0002c400ff047b82 */ /* 0x000eb00000000a00 */
[----:B------:R-:W3:Y:S08]  /*1330*/  LDC.64 R2, c[0x0][0xb18] ;  /* 0x0002c600ff027b82 */ /* 0x000ef00000000a00 */
[----:B------:R-:W4:Y:S08]  /*1340*/  LDC R6, c[0x0][0xb20] ;  /* 0x0002c800ff067b82 */ /* 0x000f300000000800 */
[----:B------:R-:W1:Y:S01]  /*1350*/  LDC R10, c[0x0][0xb0c] ;  /* 0x0002c300ff0a7b82 */ /* 0x000e620000000800 */
[----:B--2---:R-:W-:-:S05]  /*1360*/  IMAD.HI.U32 R4, R19, R4, RZ ;  /* 0x0000000413047227 */ /* 0x004fca00078e00ff */
[----:B------:R-:W-:Y:S01]  /*1370*/  SHF.R.U32.HI R4, RZ, R5, R4 ;  /* 0x00000005ff047219 */ /* 0x000fe20000011604 */
[----:B---3--:R-:W-:Y:S01]  /*1380*/  IMAD.HI.U32 R3, R16, R3, RZ ;  /* 0x0000000310037227 */ /* 0x008fe200078e00ff */
[----:B------:R-:W-:-:S04]  /*1390*/  ISETP.NE.AND P0, PT, R2, 0x1, PT ;  /* 0x000000010200780c */ /* 0x000fc80003f05270 */
[----:B----4-:R-:W-:-:S04]  /*13a0*/  SHF.R.U32.HI R3, RZ, R6, R3 ;  /* 0x00000006ff037219 */ /* 0x010fc80000011603 */
[----:B------:R-:W-:Y:S02]  /*13b0*/  SEL R3, R16, R3, !P0 ;  /* 0x0000000310037207 */ /* 0x000fe40004000000 */
[----:B-1----:R-:W-:-:S04]  /*13c0*/  ISETP.NE.AND P1, PT, R10, 0x1, PT ;  /* 0x000000010a00780c */ /* 0x002fc80003f25270 */
[----:B------:R-:W-:-:S05]  /*13d0*/  SEL R4, R19, R4, !P1 ;  /* 0x0000000413047207 */ /* 0x000fca0004800000 */
[----:B------:R-:W-:Y:S02]  /*13e0*/  IMAD.IADD R5, R3, 0x1, -R4 ;  /* 0x0000000103057824 */ /* 0x000fe400078e0a04 */
[----:B------:R-:W-:Y:S02]  /*13f0*/  IMAD.IADD R3, R4, 0x1, -R3 ;  /* 0x0000000104037824 */ /* 0x000fe400078e0a03 */
[----:B------:R-:W-:Y:S02]  /*1400*/  IMAD R19, R5, R10, R19 ;  /* 0x0000000a05137224 */ /* 0x000fe400078e0213 */
[----:B------:R-:W-:Y:S02]  /*1410*/  IMAD R16, R3, R2, R16 ;  /* 0x0000000203107224 */ /* 0x000fe400078e0210 */
.L_x_19:
[----:B------:R-:W-:Y:S05]  /*1420*/  BRA.U !UP1, `(.L_x_20) ;  /* 0x00000001090c7547 */ /* 0x000fea000b800000 */
[----:B------:R-:W-:Y:S01]  /*1430*/  UCGABAR_WAIT ;  /* 0x0000000000007dc7 */ /* 0x000fe20008000000 */
[----:B------:R-:W-:Y:S01]  /*1440*/  CCTL.IVALL ;  /* 0x00000000ff00798f */ /* 0x000fe20002000000 */
[----:B------:R-:W-:Y:S05]  /*1450*/  BRA `(.L_x_21) ;  /* 0x0000000000047947 */ /* 0x000fea0003800000 */
.L_x_20:
[----:B------:R-:W-:Y:S06]  /*1460*/  BAR.SYNC.DEFER_BLOCKING 0x0 ;  /* 0x0000000000007b1d */ /* 0x000fec0000010000 */
.L_x_21:
[----:B------:R-:W-:Y:S05]  /*1470*/  BRA.U UP2, `(.L_x_22) ;  /* 0x0000001902887547 */ /* 0x000fea000b800000 */
[----:B------:R-:W2:Y:S01]  /*1480*/  LDCU UR7, c[0x0][0x388] ;  /* 0x00007100ff0777ac */ /* 0x000ea20008000800 */
[----:B------:R-:W3:Y:S01]  /*1490*/  LDC R11, c[0x0][0x370] ;  /* 0x0000dc00ff0b7b82 */ /* 0x000ee20000000800 */
[----:B------:R-:W-:Y:S01]  /*14a0*/  PLOP3.LUT P0, PT, PT, PT, UP6, 0x80, 0x8 ;  /* 0x000000000008781c */ /* 0x000fe20003f0f068 */
[----:B------:R-:W-:Y:S01]  /*14b0*/  IMAD.MOV.U32 R12, RZ, RZ, 0x1 ;  /* 0x00000001ff0c7424 */ /* 0x000fe200078e00ff */
[----:B------:R-:W4:Y:S01]  /*14c0*/  LDCU UR5, c[0x0][0x38c] ;  /* 0x00007180ff0577ac */ /* 0x000f220008000800 */
[----:B------:R-:W-:Y:S01]  /*14d0*/  ISETP.EQ.OR P4, PT, R8, RZ, P5 ;  /* 0x000000ff0800720c */ /* 0x000fe20002f82670 */
[----:B------:R-:W-:Y:S01]  /*14e0*/  IMAD.MOV.U32 R10, RZ, RZ, RZ ;  /* 0x000000ffff0a7224 */ /* 0x000fe200078e00ff */
[----:B------:R-:W-:Y:S01]  /*14f0*/  PLOP3.LUT P0, PT, P0, PT, PT, 0x8, 0x80 ;  /* 0x000000000080781c */ /* 0x000fe2000070e170 */
[----:B------:R-:W1:Y:S01]  /*1500*/  LDCU UR43, c[0x0][0x390] ;  /* 0x00007200ff2b77ac */ /* 0x000e620008000800 */
[----:B------:R-:W3:Y:S01]  /*1510*/  LDC R0, c[0x0][0x374] ;  /* 0x0000dd00ff007b82 */ /* 0x000ee20000000800 */
[----:B------:R-:W-:-:S02]  /*1520*/  UISETP.NE.AND UP1, UPT, UR4, URZ, UPT ;  /* 0x000000ff0400728c */ /* 0x000fc4000bf25270 */
[----:B------:R-:W-:Y:S01]  /*1530*/  USEL UR38, URZ, 0x1, UP5 ;  /* 0x00000001ff267887 */ /* 0x000fe2000a800000 */
[----:B------:R-:W1:Y:S01]  /*1540*/  LDCU.64 UR44, c[0x0][0x348] ;  /* 0x00006900ff2c77ac */ /* 0x000e620008000a00 */
[----:B--2---:R-:W-:Y:S02]  /*1550*/  UIADD3 UR7, UPT, UPT, UR7, 0x3f, URZ ;  /* 0x0000003f07077890 */ /* 0x004fe4000fffe0ff */
[----:B------:R-:W-:Y:S02]  /*1560*/  USEL UR38, UR38, 0x2, UP1 ;  /* 0x0000000226267887 */ /* 0x000fe40008800000 */
[----:B------:R-:W-:Y:S01]  /*1570*/  USHF.R.S32.HI UR6, URZ, 0x1f, UR7 ;  /* 0x0000001fff067899 */ /* 0x000fe20008011407 */
[----:B------:R-:W-:Y:S01]  /*1580*/  UMOV UR41, URZ ;  /* 0x000000ff00297c82 */ /* 0x000fe20008000000 */
[----:B------:R-:W-:Y:S02]  /*1590*/  UMOV UR29, URZ ;  /* 0x000000ff001d7c82 */ /* 0x000fe40008000000 */
[----:B------:R-:W-:Y:S01]  /*15a0*/  ULEA.HI UR6, UR6, UR7, URZ, 0x6 ;  /* 0x0000000706067291 */ /* 0x000fe2000f8f30ff */
[----:B------:R-:W-:-:S03]  /*15b0*/  UMOV UR40, URZ ;  /* 0x000000ff00287c82 */ /* 0x000fc60008000000 */
[----:B------:R-:W-:-:S04]  /*15c0*/  USHF.R.S32.HI UR6, URZ, 0x6, UR6 ;  /* 0x00000006ff067899 */ /* 0x000fc80008011406 */
[----:B----4-:R-:W-:-:S04]  /*15d0*/  UIMAD UR5, UR6, UR5, URZ ;  /* 0x00000005060572a4 */ /* 0x010fc8000f8e02ff */
[----:B-1----:R-:W-:-:S04]  /*15e0*/  UIMAD UR43, UR5, UR43, URZ ;  /* 0x0000002b052b72a4 */ /* 0x002fc8000f8e02ff */
[----:B------:R-:W-:Y:S02]  /*15f0*/  UISETP.NE.AND UP2, UPT, UR43, URZ, UPT ;  /* 0x000000ff2b00728c */ /* 0x000fe4000bf45270 */
[----:B------:R-:W-:-:S04]  /*1600*/  UISETP.LT.U32.AND UP0, UPT, UR43, 0x8, UPT ;  /* 0x000000082b00788c */ /* 0x000fc8000bf01070 */
[----:B------:R-:W-:-:S04]  /*1610*/  USEL UR42, UR43, 0x8, UP0 ;  /* 0x000000082b2a7887 */ /* 0x000fc80008000000 */
[----:B------:R-:W-:Y:S02]  /*1620*/  UIADD3 UR31, UPT, UPT, UR42, -0x1, URZ ;  /* 0xffffffff2a1f7890 */ /* 0x000fe4000fffe0ff */
[----:B------:R-:W-:Y:S02]  /*1630*/  @!UP2 UIADD3 UR31, UPT, UPT, UR42, URZ, URZ ;  /* 0x000000ff2a1fa290 */ /* 0x000fe4000fffe0ff */
[----:B------:R-:W-:Y:S02]  /*1640*/  UIADD3 UR42, UPT, UPT, UR43, -UR42, URZ ;  /* 0x8000002a2b2a7290 */ /* 0x000fe4000fffe0ff */
[----:B---3--:R-:W-:-:S12]  /*1650*/  UIADD3 UR31, UPT, UPT, UR31, 0x1, URZ ;  /* 0x000000011f1f7890 */ /* 0x008fd8000fffe0ff */
.L_x_40:
[----:B------:R-:W1:Y:S01]  /*1660*/  S2UR UR30, SR_CgaCtaId ;  /* 0x00000000001e79c3 */ /* 0x000e620000008800 */
[----:B------:R-:W-:Y:S01]  /*1670*/  UMOV UR4, 0x400 ;  /* 0x0000040000047882 */ /* 0x000fe20000000000 */
[----:B------:R-:W-:Y:S01]  /*1680*/  SHF.L.U32 R2, R12, 0x1f, RZ ;  /* 0x0000001f0c027819 */ /* 0x000fe200000006ff */
[----:B------:R-:W-:Y:S01]  /*1690*/  UISETP.NE.AND UP0, UPT, UR43, URZ, UPT ;  /* 0x000000ff2b00728c */ /* 0x000fe2000bf05270 */
[----:B------:R-:W-:Y:S01]  /*16a0*/  R2UR UR34, R16 ;  /* 0x00000000102272ca */ /* 0x000fe200000e0000 */
[----:B------:R-:W-:Y:S01]  /*16b0*/  IMAD.SHL.U32 R19, R19, 0x40, RZ ;  /* 0x0000004013137824 */ /* 0x000fe200078e00ff */
[----:B------:R-:W-:Y:S01]  /*16c0*/  UMOV UR39, URZ ;  /* 0x000000ff00277c82 */ /* 0x000fe20008000000 */
[----:B------:R-:W-:Y:S01]  /*16d0*/  UMOV UR37, URZ ;  /* 0x000000ff00257c82 */ /* 0x000fe20008000000 */
[----:B------:R-:W-:-:S09]  /*16e0*/  UMOV UR36, URZ ;  /* 0x000000ff00247c82 */ /* 0x000fd20008000000 */
[----:B------:R-:W-:Y:S02]  /*16f0*/  USHF.L.U32 UR34, UR34, 0x7, URZ ;  /* 0x0000000722227899 */ /* 0x000fe400080006ff */
[----:B-1----:R-:W-:-:S04]  /*1700*/  ULEA UR30, UR30, UR4, 0x18 ;  /* 0x000000041e1e7291 */ /* 0x002fc8000f8ec0ff */
[----:B------:R-:W-:-:S09]  /*1710*/  ULEA UR4, UR41, UR30, 0x3 ;  /* 0x0000001e29047291 */ /* 0x000fd2000f8e18ff */
[----:B----4-:R1:W2:Y:S01]  /*1720*/  SYNCS.PHASECHK.TRANS64.TRYWAIT P2, [UR4+0x40], R2 ;  /* 0x00004002ff0075a7 */ /* 0x0102a20008041104 */
[----:B---3--:R-:W-:Y:S05]  /*1730*/  BRA.U !UP0, `(.L_x_23) ;  /* 0x0000000508987547 */ /* 0x008fea000b800000 */
[----:B------:R-:W3:Y:S01]  /*1740*/  LDC.64 R8, c[0x0][0x480] ;  /* 0x00012000ff087b82 */ /* 0x000ee20000000a00 */
[----:B------:R-:W4:Y:S01]  /*1750*/  LDCU UR25, c[0x0][0x390] ;  /* 0x00007200ff1977ac */ /* 0x000f220008000800 */
[----:B------:R-:W2:Y:S06]  /*1760*/  LDCU UR26, c[0x0][0x38c] ;  /* 0x00007180ff1a77ac */ /* 0x000eac0008000800 */
[----:B------:R-:W4:Y:S01]  /*1770*/  LDC.64 R6, c[0x0][0x488] ;  /* 0x00012200ff067b82 */ /* 0x000f220000000a00 */
[----:B------:R-:W2:Y:S01]  /*1780*/  LDCU.64 UR14, c[0x0][0x4b8] ;  /* 0x00009700ff0e77ac */ /* 0x000ea20008000a00 */
[----:B------:R-:W-:-:S02]  /*1790*/  UIADD3 UR40, UPT, UPT, UR31, UR29, URZ ;  /* 0x0000001d1f287290 */ /* 0x000fc4000fffe0ff */
[----:B------:R-:W-:-:S04]  /*17a0*/  UIADD3 UR10, UPT, UPT, UR34, 0x40, URZ ;  /* 0x00000040220a7890 */ /* 0x000fc8000fffe0ff */
[----:B-1----:R-:W1:Y:S01]  /*17b0*/  LDC.64 R2, c[0x0][0x490] ;  /* 0x00012400ff027b82 */ /* 0x002e620000000a00 */
[----:B------:R-:W-:Y:S01]  /*17c0*/  UMOV UR39, URZ ;  /* 0x000000ff00277c82 */ /* 0x000fe20008000000 */
[----:B------:R-:W-:Y:S01]  /*17d0*/  UMOV UR27, UR41 ;  /* 0x00000029001b7c82 */ /* 0x000fe20008000000 */
[----:B------:R-:W-:Y:S01]  /*17e0*/  UMOV UR36, URZ ;  /* 0x000000ff00247c82 */ /* 0x000fe20008000000 */
[----:B------:R-:W-:Y:S01]  /*17f0*/  UMOV UR37, URZ ;  /* 0x000000ff00257c82 */ /* 0x000fe20008000000 */
[----:B---3--:R-:W-:Y:S01]  /*1800*/  IMAD.HI.U32 R9, R19, R9, RZ ;  /* 0x0000000913097227 */ /* 0x008fe200078e00ff */
[----:B------:R-:W-:Y:S02]  /*1810*/  ISETP.NE.AND P1, PT, R8, 0x1, PT ;  /* 0x000000010800780c */ /* 0x000fe40003f25270 */
[----:B------:R-:W3:Y:S02]  /*1820*/  LDC.64 R4, c[0x0][0x4b0] ;  /* 0x00012c00ff047b82 */ /* 0x000ee40000000a00 */
[----:B----4-:R-:W-:-:S04]  /*1830*/  SHF.R.U32.HI R6, RZ, R6, R9 ;  /* 0x00000006ff067219 */ /* 0x010fc80000011609 */
[----:B------:R-:W-:Y:S02]  /*1840*/  SEL R6, R19, R6, !P1 ;  /* 0x0000000613067207 */ /* 0x000fe40004800000 */
[----:B------:R-:W-:Y:S02]  /*1850*/  ISETP.NE.AND P1, PT, R7, 0x1, PT ;  /* 0x000000010700780c */ /* 0x000fe40003f25270 */
[C---:B------:R-:W-:Y:S01]  /*1860*/  R2UR UR4, R6.reuse ;  /* 0x00000000060472ca */ /* 0x040fe200000e0000 */
[----:B-1----:R-:W-:-:S04]  /*1870*/  IMAD.HI.U32 R2, R6, R2, RZ ;  /* 0x0000000206027227 */ /* 0x002fc800078e00ff */
[----:B------:R-:W-:Y:S01]  /*1880*/  IMAD.MOV R14, RZ, RZ, -R6 ;  /* 0x000000ffff0e7224 */ /* 0x000fe200078e0a06 */
[----:B------:R-:W-:-:S03]  /*1890*/  SHF.R.U32.HI R2, RZ, R3, R2 ;  /* 0x00000003ff027219 */ /* 0x000fc60000011602 */
[----:B------:R-:W-:Y:S01]  /*18a0*/  IMAD R14, R8, R14, R19 ;  /* 0x0000000e080e7224 */ /* 0x000fe200078e0213 */
[----:B------:R-:W-:Y:S01]  /*18b0*/  R2UR UR21, R2 ;  /* 0x00000000021572ca */ /* 0x000fe200000e0000 */
[----:B------:R-:W-:Y:S01]  /*18c0*/  VOTEU.ANY UP0, P1 ;  /* 0x0000000000ff7886 */ /* 0x000fe20000800100 */
[----:B------:R-:W1:Y:S01]  /*18d0*/  LDC.64 R2, c[0x0][0x4d0] ;  /* 0x00013400ff027b82 */ /* 0x000e620000000a00 */
[----:B---3--:R-:W-:Y:S02]  /*18e0*/  R2UR UR8, R4 ;  /* 0x00000000040872ca */ /* 0x008fe400000e0000 */
[----:B------:R-:W-:Y:S02]  /*18f0*/  R2UR UR9, R14 ;  /* 0x000000000e0972ca */ /* 0x000fe400000e0000 */
[----:B------:R-:W-:-:S06]  /*1900*/  R2UR UR6, R5 ;  /* 0x00000000050672ca */ /* 0x000fcc00000e0000 */
[----:B------:R-:W-:Y:S01]  /*1910*/  USEL UR21, UR4, UR21, !UP0 ;  /* 0x0000001504157287 */ /* 0x000fe2000c000000 */
[----:B------:R-:W3:Y:S05]  /*1920*/  LDCU.64 UR4, c[0x0][0x4d8] ;  /* 0x00009b00ff0477ac */ /* 0x000eea0008000a00 */
[----:B------:R-:W-:-:S04]  /*1930*/  IMAD R9, RZ, RZ, -UR21 ;  /* 0x80000015ff097e24 */ /* 0x000fc8000f8e02ff */
[----:B------:R-:W-:Y:S01]  /*1940*/  IMAD R9, R7, R9, R6 ;  /* 0x0000000907097224 */ /* 0x000fe200078e0206 */
[----:B-1----:R-:W-:-:S04]  /*1950*/  R2UR UR19, R2 ;  /* 0x00000000021372ca */ /* 0x002fc800000e0000 */
[----:B------:R-:W-:Y:S02]  /*1960*/  R2UR UR7, R9 ;  /* 0x00000000090772ca */ /* 0x000fe400000e0000 */
[----:B------:R-:W-:-:S07]  /*1970*/  R2UR UR20, R3 ;  /* 0x00000000031472ca */ /* 0x000fce00000e0000 */
[----:B------:R-:W-:-:S06]  /*1980*/  UIMAD UR19, UR9, UR8, UR19 ;  /* 0x00000008091372a4 */ /* 0x000fcc000f8e0213 */
[----:B--23--:R-:W-:-:S12]  /*1990*/  UIMAD UR20, UR7, UR6, UR20 ;  /* 0x00000006071472a4 */ /* 0x00cfd8000f8e0214 */
.L_x_29:
[----:B--2---:R-:W-:Y:S01]  /*19a0*/  @!P5 MOV R3, 0x6000 ;  /* 0x000060000003d802 */ /* 0x004fe20000000f00 */
[----:B------:R-:W-:Y:S01]  /*19b0*/  ULEA UR17, UR27, UR30, 0x3 ;  /* 0x0000001e1b117291 */ /* 0x000fe2000f8e18ff */
[----:B----4-:R-:W-:Y:S11]  /*19c0*/  @P2 BRA `(.L_x_24) ;  /* 0x00000000000c2947 */ /* 0x010ff60003800000 */
[----:B------:R-:W-:Y:S04]  /*19d0*/  SHF.L.U32 R5, R12, 0x1f, RZ ;  /* 0x0000001f0c057819 */ /* 0x000fe800000006ff */
[----:B------:R-:W1:Y:S02]  /*19e0*/  SYNCS.PHASECHK.TRANS64.TRYWAIT P1, [UR17+0x40], R5 ;  /* 0x00004005ff0075a7 */ /* 0x000e640008021111 */
[----:B-1----:R-:W-:Y:S05]  /*19f0*/  @!P1 BRA `(.L_x_25) ;  /* 0x0000006c00089947 */ /* 0x002fea0003800000 */
.L_x_24:
[----:B------:R2:W-:Y:S01]  /*1a00*/  @!P5 SYNCS.ARRIVE.TRANS64 RZ, [UR17], R3 ;  /* 0x00000003ffffd9a7 */ /* 0x0005e20008000011 */
[----:B------:R-:W-:Y:S04]  /*1a10*/  ULOP3.LUT UR6, UR38, 0x2, URZ, 0xfc, !UPT ;  /* 0x0000000226067892 */ /* 0x000fe8000f8efcff */
[----:B------:R-:W-:Y:S09]  /*1a20*/  UISETP.NE.AND UP0, UPT, UR6, 0x2, UPT ;  /* 0x000000020600788c */ /* 0x000ff2000bf05270 */
[----:B------:R-:W-:Y:S05]  /*1a30*/  BRA.U UP0, `(.L_x_26) ;  /* 0x0000000100047547 */ /* 0x000fea000b800000 */
[----:B------:R-:W-:Y:S05]  /*1a40*/  BPT.TRAP 0x1 ;  /* 0x000000040000795c */ /* 0x000fea0000300000 */
.L_x_26:
[----:B------:R-:W-:Y:S04]  /*1a50*/  BSSY.RECONVERGENT B0, `(.L_x_27) ;  /* 0x0000003000007945 */ /* 0x000fe80003800200 */
[----:B------:R-:W-:Y:S05]  /*1a60*/  @P4 BRA `(.L_x_28) ;  /* 0x0000000000044947 */ /* 0x000fea0003800000 */
[----:B------:R-:W-:Y:S05]  /*1a70*/  BPT.TRAP 0x1 ;  /* 0x000000040000795c */ /* 0x000fea0000300000 */
.L_x_28:
[----:B------:R-:W-:Y:S05]  /*1a80*/  BSYNC.RECONVERGENT B0 ;  /* 0x0000000000007941 */ /* 0x000fea0003800200 */
.L_x_27:
[----:B------:R-:W-:Y:S02]  /*1a90*/  UIADD3 UR41, UPT, UPT, UR27, 0x1, URZ ;  /* 0x000000011b297890 */ /* 0x000fe4000fffe0ff */
[----:B------:R-:W-:Y:S02]  /*1aa0*/  UIMAD UR7, UR36, UR14, UR4 ;  /* 0x0000000e240772a4 */ /* 0x000fe4000f8e0204 */
[----:B------:R-:W-:Y:S02]  /*1ab0*/  UISETP.NE.AND UP0, UPT, UR41, 0x8, UPT ;  /* 0x000000082900788c */ /* 0x000fe4000bf05270 */
[----:B------:R-:W-:Y:S02]  /*1ac0*/  UIMAD UR6, UR37, UR15, UR5 ;  /* 0x0000000f250672a4 */ /* 0x000fe4000f8e0205 */
[----:B------:R-:W-:Y:S02]  /*1ad0*/  USEL UR9, URZ, 0x1, UP0 ;  /* 0x00000001ff097887 */ /* 0x000fe40008000000 */
[----:B------:R-:W-:Y:S02]  /*1ae0*/  USEL UR41, UR41, URZ, UP0 ;  /* 0x000000ff29297287 */ /* 0x000fe40008000000 */
[----:B------:R-:W-:Y:S02]  /*1af0*/  USHF.L.U32 UR16, UR27, 0xd, URZ ;  /* 0x0000000d1b107899 */ /* 0x000fe400080006ff */
[----:B------:R-:W-:Y:S01]  /*1b00*/  ULEA UR8, UR41, UR30, 0x3 ;  /* 0x0000001e29087291 */ /* 0x000fe2000f8e18ff */
[----:B------:R-:W-:Y:S01]  /*1b10*/  LOP3.LUT R12, R12, UR9, RZ, 0x3c, !PT ;  /* 0x000000090c0c7c12 */ /* 0x000fe2000f8e3cff */
[----:B------:R-:W-:Y:S02]  /*1b20*/  UIADD3 UR52, UP1, UPT, UR44, 0x80, URZ ;  /* 0x000000802c347890 */ /* 0x000fe4000ff3e0ff */
[----:B------:R-:W-:Y:S01]  /*1b30*/  UPRMT UR48, UR7, 0x40, UR6 ;  /* 0x0000004007307896 */ /* 0x000fe20008000006 */
[----:B-1----:R-:W-:Y:S01]  /*1b40*/  SHF.L.U32 R2, R12, 0x1f, RZ ;  /* 0x0000001f0c027819 */ /* 0x002fe200000006ff */
[----:B------:R-:W-:Y:S02]  /*1b50*/  USHF.L.U32 UR18, UR39, 0x6, URZ ;  /* 0x0000000627127899 */ /* 0x000fe400080006ff */
[----:B------:R-:W-:Y:S01]  /*1b60*/  UIADD3.X UR53, UPT, UPT, URZ, UR45, URZ, UP1, !UPT ;  /* 0x0000002dff357290 */ /* 0x000fe20008ffe4ff */
[----:B------:R3:W4:Y:S01]  /*1b70*/  SYNCS.PHASECHK.TRANS64.TRYWAIT P2, [UR8+0x40], R2 ;  /* 0x00004002ff0075a7 */ /* 0x0007220008041108 */
[----:B------:R-:W-:Y:S02]  /*1b80*/  ULOP3.LUT UR8, UR16, UR23, URZ, 0xfc, !UPT ;  /* 0x0000001710087292 */ /* 0x000fe4000f8efcff */
[----:B------:R-:W-:Y:S02]  /*1b90*/  UIADD3 UR16, UPT, UPT, UR30, 0x4400, UR16 ;  /* 0x000044001e107890 */ /* 0x000fe4000fffe010 */
[----:B------:R-:W-:Y:S02]  /*1ba0*/  UPRMT UR49, UR48, 0x5410, URZ ;  /* 0x0000541030317896 */ /* 0x000fe400080000ff */
[----:B------:R-:W-:Y:S02]  /*1bb0*/  UIADD3 UR50, UP0, UPT, UR44, 0x180, URZ ;  /* 0x000001802c327890 */ /* 0x000fe4000ff1e0ff */
[----:B------:R-:W-:Y:S02]  /*1bc0*/  ULEA UR8, UR8, UR30, 0x1 ;  /* 0x0000001e08087291 */ /* 0x000fe4000f8e08ff */
[----:B------:R-:W-:Y:S02]  /*1bd0*/  UIADD3.X UR51, UPT, UPT, URZ, UR45, URZ, UP0, !UPT ;  /* 0x0000002dff337290 */ /* 0x000fe400087fe4ff */
[----:B------:R-:W-:Y:S01]  /*1be0*/  ULOP3.LUT UR35, UR22, UR18, URZ, 0xfc, !UPT ;  /* 0x0000001216237292 */ /* 0x000fe2000f8efcff */
[----:B------:R-:W-:Y:S01]  /*1bf0*/  UTMALDG.4D.IM2COL [UR16], [UR52], UR49 ;  /* 0x00000010340073b4 */ /* 0x000fe20008058031 */
[----:B------:R-:W-:Y:S02]  /*1c00*/  UIADD3 UR32, UPT, UPT, UR8, 0x14400, URZ ;  /* 0x0001440008207890 */ /* 0x000fe4000fffe0ff */
[----:B------:R-:W-:Y:S02]  /*1c10*/  UIADD3 UR28, UPT, UPT, UR36, 0x1, URZ ;  /* 0x00000001241c7890 */ /* 0x000fe4000fffe0ff */
[----:B------:R-:W-:Y:S02]  /*1c20*/  UIADD3 UR8, UPT, UPT, UR8, 0x16400, URZ ;  /* 0x0001640008087890 */ /* 0x000fe4000fffe0ff */
[----:B------:R-:W-:Y:S02]  /*1c30*/  UISETP.NE.AND UP2, UPT, UR28, UR26, UPT ;  /* 0x0000001a1c00728c */ /* 0x000fe4000bf45270 */
[----:B------:R-:W-:Y:S02]  /*1c40*/  UIADD3 UR27, UPT, UPT, UR37, 0x1, URZ ;  /* 0x00000001251b7890 */ /* 0x000fe4000fffe0ff */
[----:B------:R-:W-:Y:S02]  /*1c50*/  UIADD3 UR29, UPT, UPT, UR29, 0x1, URZ ;  /* 0x000000011d1d7890 */ /* 0x000fe4000fffe0ff */
[----:B------:R-:W-:Y:S01]  /*1c60*/  UIADD3 UR48, UPT, UPT, UR39, 0x1, URZ ;  /* 0x0000000127307890 */ /* 0x000fe2000fffe0ff */
[----:B------:R-:W-:Y:S01]  /*1c70*/  UMOV UR24, 0x30000 ;  /* 0x0003000000187882 */ /* 0x000fe20000000000 */
[----:B------:R-:W-:Y:S01]  /*1c80*/  UMOV UR46, 0x0 ;  /* 0x00000000002e7882 */ /* 0x000fe20000000000 */
[----:B------:R-:W-:Y:S02]  /*1c90*/  UMOV UR47, 0x10000000 ;  /* 0x10000000002f7882 */ /* 0x000fe40000000000 */
[----:B------:R-:W-:Y:S01]  /*1ca0*/  @UP2 UIADD3 UR27, UPT, UPT, UR37, URZ, URZ ;  /* 0x000000ff251b2290 */ /* 0x000fe2000fffe0ff */
[----:B------:R-:W-:Y:S01]  /*1cb0*/  UMOV UR33, UR17 ;  /* 0x0000001100217c82 */ /* 0x000fe20008000000 */
[----:B------:R-:W-:Y:S01]  /*1cc0*/  UMOV UR12, UR36 ;  /* 0x00000024000c7c82 */ /* 0x000fe20008000000 */
[----:B------:R1:W-:Y:S01]  /*1cd0*/  UTMALDG.4D.MULTICAST [UR32], [UR50], UR24, desc[UR46] ;  /* 0x00002e20320073b4 */ /* 0x0003e20008019818 */
[----:B------:R-:W-:Y:S01]  /*1ce0*/  UISETP.NE.AND UP0, UPT, UR27, UR25, UPT ;  /* 0x000000191b00728c */ /* 0x000fe2000bf05270 */
[----:B------:R-:W-:Y:S01]  /*1cf0*/  UMOV UR13, UR37 ;  /* 0x00000025000d7c82 */ /* 0x000fe20008000000 */
[----:B------:R-:W-:Y:S01]  /*1d00*/  UMOV UR9, UR17 ;  /* 0x0000001100097c82 */ /* 0x000fe20008000000 */
[----:B------:R-:W-:Y:S02]  /*1d10*/  UMOV UR11, UR35 ;  /* 0x00000023000b7c82 */ /* 0x000fe40008000000 */
[----:B------:R3:W-:Y:S06]  /*1d20*/  UTMALDG.4D.MULTICAST [UR8], [UR50], UR24, desc[UR46] ;  /* 0x00002e08320073b4 */ /* 0x0007ec0008019818 */
[----:B------:R-:W-:Y:S07]  /*1d30*/  @UP0 UIADD3 UR48, UPT, UPT, UR39, URZ, URZ ;  /* 0x000000ff27300290 */ /* 0x000fee000fffe0ff */
[----:B------:R-:W-:Y:S01]  /*1d40*/  UMOV UR39, UR48 ;  /* 0x0000003000277c82 */ /* 0x000fe20008000000 */
[----:B-1----:R-:W-:Y:S02]  /*1d50*/  USEL UR37, UR27, URZ, UP0 ;  /* 0x000000ff1b257287 */ /* 0x002fe40008000000 */
[----:B------:R-:W-:Y:S02]  /*1d60*/  UISETP.NE.AND UP0, UPT, UR29, UR40, UPT ;  /* 0x000000281d00728c */ /* 0x000fe4000bf05270 */
[----:B------:R-:W-:Y:S01]  /*1d70*/  USEL UR36, UR28, URZ, UP2 ;  /* 0x000000ff1c247287 */ /* 0x000fe20009000000 */
[----:B------:R-:W-:Y:S06]  /*1d80*/  UMOV UR27, UR41 ;  /* 0x00000029001b7c82 */ /* 0x000fec0008000000 */
[----:B---3--:R-:W-:Y:S05]  /*1d90*/  BRA.U UP0, `(.L_x_29) ;  /* 0xfffffffd00007547 */ /* 0x008fea000b83ffff */
.L_x_23:
[----:B------:R-:W-:Y:S01]  /*1da0*/  ULEA UR4, UR41, UR30, 0x3 ;  /* 0x0000001e29047291 */ /* 0x000fe2000f8e18ff */
[----:B-1----:R-:W-:Y:S01]  /*1db0*/  SHF.L.U32 R2, R12, 0x1f, RZ ;  /* 0x0000001f0c027819 */ /* 0x002fe200000006ff */
[----:B------:R-:W-:Y:S01]  /*1dc0*/  @!P0 SYNCS.ARRIVE.TRANS64.A1T0 RZ, [UR30+0xc8], RZ ;  /* 0x0000c8ffffff89a7 */ /* 0x000fe2000810001e */
[----:B------:R-:W-:-:S06]  /*1dd0*/  UISETP.GE.AND UP0, UPT, UR42, 0x1, UPT ;  /* 0x000000012a00788c */ /* 0x000fcc000bf06270 */
[----:B------:R1:W3:Y:S03]  /*1de0*/  SYNCS.PHASECHK.TRANS64.TRYWAIT P1, [UR4+0x40], R2 ;  /* 0x00004002ff0075a7 */ /* 0x0002e60008021104 */
[----:B------:R-:W-:Y:S05]  /*1df0*/  BRA.U !UP0, `(.L_x_30) ;  /* 0x0000000508a07547 */ /* 0x000fea000b800000 */
[----:B------:R-:W4:Y:S01]  /*1e00*/  LDC.64 R8, c[0x0][0x480] ;  /* 0x00012000ff087b82 */ /* 0x000f220000000a00 */
[----:B------:R-:W3:Y:S01]  /*1e10*/  LDCU UR35, c[0x0][0x390] ;  /* 0x00007200ff2377ac */ /* 0x000ee20008000800 */
[----:B------:R-:W3:Y:S06]  /*1e20*/  LDCU UR46, c[0x0][0x38c] ;  /* 0x00007180ff2e77ac */ /* 0x000eec0008000800 */
[----:B------:R-:W4:Y:S01]  /*1e30*/  LDC.64 R6, c[0x0][0x488] ;  /* 0x00012200ff067b82 */ /* 0x000f220000000a00 */
[----:B------:R-:W3:Y:S01]  /*1e40*/  LDCU.64 UR14, c[0x0][0x4b8] ;  /* 0x00009700ff0e77ac */ /* 0x000ee20008000a00 */
[----:B------:R-:W-:-:S02]  /*1e50*/  UIADD3 UR40, UPT, UPT, UR42, UR40, URZ ;  /* 0x000000282a287290 */ /* 0x000fc4000fffe0ff */
[----:B------:R-:W-:-:S04]  /*1e60*/  UIADD3 UR10, UPT, UPT, UR34, 0x40, URZ ;  /* 0x00000040220a7890 */ /* 0x000fc8000fffe0ff */
[----:B-12---:R-:W1:Y:S01]  /*1e70*/  LDC.64 R2, c[0x0][0x490] ;  /* 0x00012400ff027b82 */ /* 0x006e620000000a00 */
[----:B------:R-:W-:Y:S01]  /*1e80*/  UMOV UR49, UR42 ;  /* 0x0000002a00317c82 */ /* 0x000fe20008000000 */
[----:B------:R-:W-:Y:S01]  /*1e90*/  UMOV UR24, UR41 ;  /* 0x0000002900187c82 */ /* 0x000fe20008000000 */
[----:B----4-:R-:W-:Y:S01]  /*1ea0*/  IMAD.HI.U32 R9, R19, R9, RZ ;  /* 0x0000000913097227 */ /* 0x010fe200078e00ff */
[----:B------:R-:W-:-:S04]  /*1eb0*/  ISETP.NE.AND P0, PT, R8, 0x1, PT ;  /* 0x000000010800780c */ /* 0x000fc80003f05270 */
[----:B------:R-:W2:Y:S01]  /*1ec0*/  LDC.64 R4, c[0x0][0x4b0] ;  /* 0x00012c00ff047b82 */ /* 0x000ea20000000a00 */
[----:B------:R-:W-:-:S04]  /*1ed0*/  SHF.R.U32.HI R6, RZ, R6, R9 ;  /* 0x00000006ff067219 */ /* 0x000fc80000011609 */
        /* <DEDUP_REMOVED lines=10> */
[----:B--2---:R-:W-:Y:S02]  /*1f80*/  R2UR UR8, R4 ;  /* 0x00000000040872ca */ /* 0x004fe400000e0000 */
[----:B------:R-:W-:Y:S02]  /*1f90*/  R2UR UR9, R9 ;  /* 0x00000000090972ca */ /* 0x000fe400000e0000 */
[----:B------:R-:W-:-:S06]  /*1fa0*/  R2UR UR6, R5 ;  /* 0x00000000050672ca */ /* 0x000fcc00000e0000 */
[----:B------:R-:W-:Y:S01]  /*1fb0*/  USEL UR29, UR4, UR29, !UP0 ;  /* 0x0000001d041d7287 */ /* 0x000fe2000c000000 */
[----:B------:R-:W2:Y:S05]  /*1fc0*/  LDCU.64 UR4, c[0x0][0x4d8] ;  /* 0x00009b00ff0477ac */ /* 0x000eaa0008000a00 */
[----:B------:R-:W-:-:S04]  /*1fd0*/  IMAD R14, RZ, RZ, -UR29 ;  /* 0x8000001dff0e7e24 */ /* 0x000fc8000f8e02ff */
[----:B------:R-:W-:Y:S01]  /*1fe0*/  IMAD R14, R7, R14, R6 ;  /* 0x0000000e070e7224 */ /* 0x000fe200078e0206 */
[----:B-1----:R-:W-:-:S04]  /*1ff0*/  R2UR UR27, R2 ;  /* 0x00000000021b72ca */ /* 0x002fc800000e0000 */
[----:B------:R-:W-:Y:S02]  /*2000*/  R2UR UR7, R14 ;  /* 0x000000000e0772ca */ /* 0x000fe400000e0000 */
[----:B------:R-:W-:-:S07]  /*2010*/  R2UR UR28, R3 ;  /* 0x00000000031c72ca */ /* 0x000fce00000e0000 */
[----:B------:R-:W-:-:S06]  /*2020*/  UIMAD UR27, UR9, UR8, UR27 ;  /* 0x00000008091b72a4 */ /* 0x000fcc000f8e021b */
[----:B--23--:R-:W-:-:S12]  /*2030*/  UIMAD UR28, UR7, UR6, UR28 ;  /* 0x00000006071c72a4 */ /* 0x00cfd8000f8e021c */
.L_x_36:
[----:B--2---:R-:W-:Y:S01]  /*2040*/  @!P5 MOV R3, 0x6000 ;  /* 0x000060000003d802 */ /* 0x004fe20000000f00 */
[----:B------:R-:W-:Y:S01]  /*2050*/  ULEA UR25, UR24, UR30, 0x3 ;  /* 0x0000001e18197291 */ /* 0x000fe2000f8e18ff */
[----:B---3--:R-:W-:Y:S11]  /*2060*/  @P1 BRA `(.L_x_31) ;  /* 0x00000000000c1947 */ /* 0x008ff60003800000 */
[----:B------:R-:W-:Y:S04]  /*2070*/  SHF.L.U32 R5, R12, 0x1f, RZ ;  /* 0x0000001f0c057819 */ /* 0x000fe800000006ff */
[----:B------:R-:W1:Y:S02]  /*2080*/  SYNCS.PHASECHK.TRANS64.TRYWAIT P0, [UR25+0x40], R5 ;  /* 0x00004005ff0075a7 */ /* 0x000e640008001119 */
[----:B-1----:R-:W-:Y:S05]  /*2090*/  @!P0 BRA `(.L_x_32) ;  /* 0x0000006400788947 */ /* 0x002fea0003800000 */
.L_x_31:
[----:B------:R2:W-:Y:S01]  /*20a0*/  @!P5 SYNCS.ARRIVE.TRANS64 RZ, [UR25], R3 ;  /* 0x00000003ffffd9a7 */ /* 0x0005e20008000019 */
[----:B------:R-:W-:Y:S04]  /*20b0*/  ULOP3.LUT UR6, UR38, 0x2, URZ, 0xfc, !UPT ;  /* 0x0000000226067892 */ /* 0x000fe8000f8efcff */
[----:B------:R-:W-:Y:S09]  /*20c0*/  UISETP.NE.AND UP0, UPT, UR6, 0x2, UPT ;  /* 0x000000020600788c */ /* 0x000ff2000bf05270 */
[----:B------:R-:W-:Y:S05]  /*20d0*/  BRA.U UP0, `(.L_x_33) ;  /* 0x0000000100047547 */ /* 0x000fea000b800000 */
[----:B------:R-:W-:Y:S05]  /*20e0*/  BPT.TRAP 0x1 ;  /* 0x000000040000795c */ /* 0x000fea0000300000 */
.L_x_33:
[----:B------:R-:W-:Y:S04]  /*20f0*/  BSSY.RECONVERGENT B0, `(.L_x_34) ;  /* 0x0000003000007945 */ /* 0x000fe80003800200 */
[----:B------:R-:W-:Y:S05]  /*2100*/  @P4 BRA `(.L_x_35) ;  /* 0x0000000000044947 */ /* 0x000fea0003800000 */
[----:B------:R-:W-:Y:S05]  /*2110*/  BPT.TRAP 0x1 ;  /* 0x000000040000795c */ /* 0x000fea0000300000 */
.L_x_35:
[----:B------:R-:W-:Y:S05]  /*2120*/  BSYNC.RECONVERGENT B0 ;  /* 0x0000000000007941 */ /* 0x000fea0003800200 */
.L_x_34:
        /* <DEDUP_REMOVED lines=14> */
[----:B------:R1:W3:Y:S01]  /*2210*/  SYNCS.PHASECHK.TRANS64.TRYWAIT P1, [UR8+0x40], R2 ;  /* 0x00004002ff0075a7 */ /* 0x0002e20008021108 */
[----:B------:R-:W-:Y:S02]  /*2220*/  ULOP3.LUT UR8, UR24, UR23, URZ, 0xfc, !UPT ;  /* 0x0000001718087292 */ /* 0x000fe4000f8efcff */
[----:B------:R-:W-:Y:S02]  /*2230*/  UIADD3 UR24, UPT, UPT, UR30, 0x4400, UR24 ;  /* 0x000044001e187890 */ /* 0x000fe4000fffe018 */
[----:B------:R-:W-:Y:S02]  /*2240*/  UPRMT UR55, UR54, 0x5410, URZ ;  /* 0x0000541036377896 */ /* 0x000fe400080000ff */
[----:B------:R-:W-:Y:S02]  /*2250*/  UIADD3 UR48, UPT, UPT, UR36, 0x1, URZ ;  /* 0x0000000124307890 */ /* 0x000fe4000fffe0ff */
[----:B------:R-:W-:Y:S02]  /*2260*/  UIADD3 UR52, UP0, UPT, UR44, 0x180, URZ ;  /* 0x000001802c347890 */ /* 0x000fe4000ff1e0ff */
[----:B------:R-:W-:Y:S02]  /*2270*/  ULEA UR8, UR8, UR30, 0x1 ;  /* 0x0000001e08087291 */ /* 0x000fe4000f8e08ff */
[----:B------:R-:W-:Y:S01]  /*2280*/  UISETP.NE.AND UP1, UPT, UR48, UR46, UPT ;  /* 0x0000002e3000728c */ /* 0x000fe2000bf25270 */
[----:B------:R4:W-:Y:S01]  /*2290*/  UTMALDG.4D.IM2COL [UR24], [UR56], UR55 ;  /* 0x00000018380073b4 */ /* 0x0009e20008058037 */
[----:B------:R-:W-:Y:S02]  /*22a0*/  UIADD3.X UR53, UPT, UPT, URZ, UR45, URZ, UP0, !UPT ;  /* 0x0000002dff357290 */ /* 0x000fe400087fe4ff */
[----:B------:R-:W-:Y:S02]  /*22b0*/  ULOP3.LUT UR19, UR22, UR26, URZ, 0xfc, !UPT ;  /* 0x0000001a16137292 */ /* 0x000fe4000f8efcff */
[----:B------:R-:W-:Y:S02]  /*22c0*/  UIADD3 UR16, UPT, UPT, UR8, 0x14400, URZ ;  /* 0x0001440008107890 */ /* 0x000fe4000fffe0ff */
[----:B------:R-:W-:Y:S02]  /*22d0*/  UIADD3 UR8, UPT, UPT, UR8, 0x16400, URZ ;  /* 0x0001640008087890 */ /* 0x000fe4000fffe0ff */
[----:B------:R-:W-:Y:S02]  /*22e0*/  UIADD3 UR47, UPT, UPT, UR37, 0x1, URZ ;  /* 0x00000001252f7890 */ /* 0x000fe4000fffe0ff */
[----:B------:R-:W-:Y:S02]  /*22f0*/  @UP1 UIADD3 UR47, UPT, UPT, UR37, URZ, URZ ;  /* 0x000000ff252f1290 */ /* 0x000fe4000fffe0ff */
[----:B------:R-:W-:Y:S02]  /*2300*/  UIADD3 UR54, UPT, UPT, UR39, 0x1, URZ ;  /* 0x0000000127367890 */ /* 0x000fe4000fffe0ff */
[----:B------:R-:W-:Y:S02]  /*2310*/  UISETP.NE.AND UP0, UPT, UR47, UR35, UPT ;  /* 0x000000232f00728c */ /* 0x000fe4000bf05270 */
[----:B------:R-:W-:Y:S01]  /*2320*/  UIADD3 UR58, UPT, UPT, UR49, -0x1, URZ ;  /* 0xffffffff313a7890 */ /* 0x000fe2000fffe0ff */
[----:B------:R-:W-:Y:S01]  /*2330*/  UMOV UR33, 0x30000 ;  /* 0x0003000000217882 */ /* 0x000fe20000000000 */
[----:B------:R-:W-:Y:S01]  /*2340*/  UMOV UR50, 0x0 ;  /* 0x0000000000327882 */ /* 0x000fe20000000000 */
[----:B------:R-:W-:Y:S01]  /*2350*/  UMOV UR51, 0x10000000 ;  /* 0x1000000000337882 */ /* 0x000fe20000000000 */
[----:B------:R-:W-:Y:S01]  /*2360*/  UMOV UR17, UR25 ;  /* 0x0000001900117c82 */ /* 0x000fe20008000000 */
[----:B------:R-:W-:Y:S01]  /*2370*/  UMOV UR18, UR34 ;  /* 0x0000002200127c82 */ /* 0x000fe20008000000 */
[----:B------:R-:W-:Y:S01]  /*2380*/  UMOV UR20, UR36 ;  /* 0x0000002400147c82 */ /* 0x000fe20008000000 */
[----:B------:R-:W-:Y:S01]  /*2390*/  UMOV UR21, UR37 ;  /* 0x0000002500157c82 */ /* 0x000fe20008000000 */
[----:B------:R-:W-:Y:S01]  /*23a0*/  UMOV UR12, UR36 ;  /* 0x00000024000c7c82 */ /* 0x000fe20008000000 */
[----:B------:R1:W-:Y:S01]  /*23b0*/  UTMALDG.4D.MULTICAST [UR16], [UR52], UR33, desc[UR50] ;  /* 0x00003210340073b4 */ /* 0x0003e20008019821 */
[----:B------:R-:W-:Y:S02]  /*23c0*/  @UP0 UIADD3 UR54, UPT, UPT, UR39, URZ, URZ ;  /* 0x000000ff27360290 */ /* 0x000fe4000fffe0ff */
[----:B------:R-:W-:Y:S01]  /*23d0*/  USEL UR36, UR48, URZ, UP1 ;  /* 0x000000ff30247287 */ /* 0x000fe20008800000 */
[----:B------:R-:W-:Y:S01]  /*23e0*/  UMOV UR13, UR37 ;  /* 0x00000025000d7c82 */ /* 0x000fe20008000000 */
[----:B------:R-:W-:Y:S01]  /*23f0*/  USEL UR37, UR47, URZ, UP0 ;  /* 0x000000ff2f257287 */ /* 0x000fe20008000000 */
[----:B------:R-:W-:Y:S01]  /*2400*/  UMOV UR9, UR25 ;  /* 0x0000001900097c82 */ /* 0x000fe20008000000 */
[----:B------:R-:W-:Y:S01]  /*2410*/  UMOV UR11, UR19 ;  /* 0x00000013000b7c82 */ /* 0x000fe20008000000 */
[----:B------:R-:W-:Y:S01]  /*2420*/  UISETP.GT.U32.AND UP0, UPT, UR49, 0x1, UPT ;  /* 0x000000013100788c */ /* 0x000fe2000bf04070 */
[----:B------:R1:W-:Y:S01]  /*2430*/  UTMALDG.4D.MULTICAST [UR8], [UR52], UR33, desc[UR50] ;  /* 0x00003208340073b4 */ /* 0x0003e20008019821 */
[----:B----4-:R-:W-:Y:S01]  /*2440*/  UMOV UR24, UR41 ;  /* 0x0000002900187c82 */ /* 0x010fe20008000000 */
[----:B------:R-:W-:Y:S01]  /*2450*/  UMOV UR49, UR58 ;  /* 0x0000003a00317c82 */ /* 0x000fe20008000000 */
[----:B------:R-:W-:Y:S05]  /*2460*/  UMOV UR39, UR54 ;  /* 0x0000003600277c82 */ /* 0x000fea0008000000 */
[----:B-1----:R-:W-:Y:S05]  /*2470*/  BRA.U UP0, `(.L_x_36) ;  /* 0xfffffff900f07547 */ /* 0x002fea000b83ffff */
.L_x_30:
[----:B--2---:R-:W-:Y:S01]  /*2480*/  SHF.L.U32 R3, R10, 0x1f, RZ ;  /* 0x0000001f0a037819 */ /* 0x004fe200000006ff */
[----:B------:R-:W-:-:S03]  /*2490*/  NOP ;  /* 0x0000000000007918 */ /* 0x000fc60000000000 */
[----:B------:R-:W2:Y:S02]  /*24a0*/  SYNCS.PHASECHK.TRANS64.TRYWAIT P0, [UR30+0xd0], R3 ;  /* 0x0000d003ff0075a7 */ /* 0x000ea4000800111e */
[----:B--2---:R-:W-:Y:S05]  /*24b0*/  @!P0 BRA `(.L_x_37) ;  /* 0x0000006000888947 */ /* 0x004fea0003800000 */
.L_x_138:
[----:B------:R-:W2:Y:S01]  /*24c0*/  LDS.128 R4, [UR30+0x110] ;  /* 0x0001101eff047984 */ /* 0x000ea20008000c00 */
[----:B------:R-:W-:Y:S01]  /*24d0*/  UIADD3 UR4, UPT, UPT, UR30, 0xd8, URZ ;  /* 0x000000d81e047890 */ /* 0x000fe2000fffe0ff */
[----:B------:R-:W-:Y:S01]  /*24e0*/  ISETP.GE.AND P0, PT, R26, 0x1, PT ;  /* 0x000000011a00780c */ /* 0x000fe20003f06270 */
[----:B------:R-:W-:Y:S01]  /*24f0*/  @!PT LDS RZ, [RZ] ;  /* 0x00000000fffff984 */ /* 0x000fe20000000800 */
[----:B------:R-:W-:Y:S01]  /*2500*/  @!PT LDS RZ, [RZ] ;  /* 0x00000000fffff984 */ /* 0x000fe20000000800 */
[----:B------:R-:W-:Y:S01]  /*2510*/  @!PT LDS RZ, [RZ] ;  /* 0x00000000fffff984 */ /* 0x000fe20000000800 */
[----:B------:R-:W-:Y:S01]  /*2520*/  @!PT LDS RZ, [RZ] ;  /* 0x00000000fffff984 */ /* 0x000fe20000000800 */
[----:B------:R1:W-:Y:S06]  /*2530*/  MEMBAR.ALL.CTA ;  /* 0x0000000000007992 */ /* 0x0003ec0000008000 */
[----:B-1----:R-:W1:Y:S01]  /*2540*/  FENCE.VIEW.ASYNC.S ;  /* 0x00000000000073c6 */ /* 0x002e620000000000 */
[----:B------:R-:W-:-:S09]  /*2550*/  UPRMT UR4, URZ, 0x654, UR4 ;  /* 0x00000654ff047896 */ /* 0x000fd20008000004 */
[----:B-1----:R-:W-:Y:S01]  /*2560*/  SYNCS.ARRIVE.TRANS64.RED.A1T0 RZ, [UR4], RZ ;  /* 0x000000ffffff79a7 */ /* 0x002fe20008100404 */
[----:B--2---:R-:W-:-:S13]  /*2570*/  LOP3.LUT P3, RZ, R6, 0x1, RZ, 0xc0, !PT ;  /* 0x0000000106ff7812 */ /* 0x004fda000786c0ff */
[----:B------:R-:W-:Y:S02]  /*2580*/  @P3 MOV R15, R4 ;  /* 0x00000004000f3202 */ /* 0x000fe40000000f00 */
[----:B------:R-:W-:Y:S01]  /*2590*/  @P3 LOP3.LUT R13, R5, 0xffff, RZ, 0xc0, !PT ;  /* 0x0000ffff050d3812 */ /* 0x000fe200078ec0ff */
[----:B------:R-:W-:Y:S06]  /*25a0*/  @!P0 BRA `(.L_x_38) ;  /* 0x0000000000b88947 */ /* 0x000fec0003800000 */
[----:B------:R-:W1:Y:S01]  /*25b0*/  LDC.64 R4, c[0x0][0xb18] ;  /* 0x0002c600ff047b82 */ /* 0x000e620000000a00 */
[----:B----4-:R-:W-:-:S07]  /*25c0*/  ISETP.NE.AND P2, PT, R26, 0x1, PT ;  /* 0x000000011a00780c */ /* 0x010fce0003f45270 */
[----:B------:R-:W2:Y:S08]  /*25d0*/  LDC.64 R6, c[0x0][0xb10] ;  /* 0x0002c400ff067b82 */ /* 0x000eb00000000a00 */
[----:B------:R-:W4:Y:S08]  /*25e0*/  LDC R8, c[0x0][0xb20] ;  /* 0x0002c800ff087b82 */ /* 0x000f300000000800 */
[----:B------:R-:W3:Y:S01]  /*25f0*/  LDC R14, c[0x0][0xb0c] ;  /* 0x0002c300ff0e7b82 */ /* 0x000ee20000000800 */
[----:B-1----:R-:W-:Y:S01]  /*2600*/  IMAD.HI.U32 R9, R0, R5, RZ ;  /* 0x0000000500097227 */ /* 0x002fe200078e00ff */
[----:B------:R-:W-:-:S03]  /*2610*/  ISETP.NE.AND P0, PT, R4, 0x1, PT ;  /* 0x000000010400780c */ /* 0x000fc60003f05270 */
[----:B------:R-:W-:-:S03]  /*2620*/  IMAD.HI.U32 R5, R13, R5, RZ ;  /* 0x000000050d057227 */ /* 0x000fc600078e00ff */
[----:B------:R-:W1:Y:S01]  /*2630*/  LDC.64 R2, c[0x0][0xb28] ;  /* 0x0002ca00ff027b82 */ /* 0x000e620000000a00 */
[----:B--2---:R-:W-:-:S04]  /*2640*/  IMAD.HI.U32 R16, R11, R6, RZ ;  /* 0x000000060b107227 */ /* 0x004fc800078e00ff */
[----:B------:R-:W-:Y:S01]  /*2650*/  IMAD.HI.U32 R18, R15, R6, RZ ;  /* 0x000000060f127227 */ /* 0x000fe200078e00ff */
[----:B------:R-:W-:Y:S02]  /*2660*/  SHF.R.U32.HI R16, RZ, R7, R16 ;  /* 0x00000007ff107219 */ /* 0x000fe40000011610 */
[-C--:B----4-:R-:W-:Y:S02]  /*2670*/  SHF.R.U32.HI R9, RZ, R8.reuse, R9 ;  /* 0x00000008ff097219 */ /* 0x090fe40000011609 */
[----:B------:R-:W-:Y:S02]  /*2680*/  SHF.R.U32.HI R8, RZ, R8, R5 ;  /* 0x00000008ff087219 */ /* 0x000fe40000011605 */
[----:B------:R-:W-:Y:S02]  /*2690*/  SEL R9, R0, R9, !P0 ;  /* 0x0000000900097207 */ /* 0x000fe40004000000 */
[----:B------:R-:W-:Y:S02]  /*26a0*/  SHF.R.U32.HI R18, RZ, R7, R18 ;  /* 0x00000007ff127219 */ /* 0x000fe40000011612 */
[----:B---3--:R-:W-:-:S02]  /*26b0*/  ISETP.NE.AND P1, PT, R14, 0x1, PT ;  /* 0x000000010e00780c */ /* 0x008fc40003f25270 */
[----:B------:R-:W-:Y:S02]  /*26c0*/  SEL R5, R13, R8, !P0 ;  /* 0x000000080d057207 */ /* 0x000fe40004000000 */
[----:B------:R-:W-:Y:S02]  /*26d0*/  SEL R17, R11, R16, !P1 ;  /* 0x000000100b117207 */ /* 0x000fe40004800000 */
[----:B------:R-:W-:Y:S01]  /*26e0*/  SEL R7, R15, R18, !P1 ;  /* 0x000000120f077207 */ /* 0x000fe20004800000 */
[----:B-1----:R-:W-:-:S04]  /*26f0*/  IMAD.HI.U32 R16, R9, R2, RZ ;  /* 0x0000000209107227 */ /* 0x002fc800078e00ff */
[----:B------:R-:W-:Y:S01]  /*2700*/  IMAD.HI.U32 R6, R17, R2, RZ ;  /* 0x0000000211067227 */ /* 0x000fe200078e00ff */
[----:B------:R-:W-:-:S04]  /*2710*/  @P2 SHF.R.U32.HI R9, RZ, R3, R16 ;  /* 0x00000003ff092219 */ /* 0x000fc80000011610 */
[----:B------:R-:W-:Y:S01]  /*2720*/  @P2 SHF.R.U32.HI R17, RZ, R3, R6 ;  /* 0x00000003ff112219 */ /* 0x000fe20000011606 */
[----:B------:R-:W-:-:S04]  /*2730*/  IMAD R9, R26, R9, RZ ;  /* 0x000000091a097224 */ /* 0x000fc800078e02ff */
[----:B------:R-:W-:Y:S01]  /*2740*/  IMAD R6, R26, R17, RZ ;  /* 0x000000111a067224 */ /* 0x000fe200078e02ff */
[----:B------:R-:W-:-:S04]  /*2750*/  ISETP.GE.AND P0, PT, R5, R9, PT ;  /* 0x000000090500720c */ /* 0x000fc80003f06270 */
[----:B------:R-:W-:Y:S01]  /*2760*/  ISETP.GE.OR P0, PT, R7, R6, P0 ;  /* 0x000000060700720c */ /* 0x000fe20000706670 */
[----:B------:R-:W-:-:S05]  /*2770*/  IMAD.HI.U32 R6, R5, R2, RZ ;  /* 0x0000000205067227 */ /* 0x000fca00078e00ff */
[----:B------:R-:W-:-:S04]  /*2780*/  SHF.R.U32.HI R6, RZ, R3, R6 ;  /* 0x00000003ff067219 */ /* 0x000fc80000011606 */
[----:B------:R-:W-:-:S03]  /*2790*/  SEL R6, R5, R6, !P2 ;  /* 0x0000000605067207 */ /* 0x000fc60005000000 */
[----:B------:R-:W-:-:S04]  /*27a0*/  @!P0 IMAD.HI.U32 R8, R7, R2, RZ ;  /* 0x0000000207088227 */ /* 0x000fc800078e00ff */
[----:B------:R-:W-:Y:S01]  /*27b0*/  IMAD.MOV R2, RZ, RZ, -R6 ;  /* 0x000000ffff027224 */ /* 0x000fe200078e0a06 */
[----:B------:R-:W-:-:S03]  /*27c0*/  @!P0 SHF.R.U32.HI R8, RZ, R3, R8 ;  /* 0x00000003ff088219 */ /* 0x000fc60000011608 */
[----:B------:R-:W-:Y:S01]  /*27d0*/  IMAD R2, R26, R2, R5 ;  /* 0x000000021a027224 */ /* 0x000fe200078e0205 */
[----:B------:R-:W-:Y:S02]  /*27e0*/  @!P0 SEL R3, R7, R8, !P2 ;  /* 0x0000000807038207 */ /* 0x000fe40005000000 */
[----:B------:R-:W-:-:S03]  /*27f0*/  IADD3 R8, PT, PT, -R5, RZ, RZ ;  /* 0x000000ff05087210 */ /* 0x000fc60007ffe1ff */
[--C-:B------:R-:W-:Y:S02]  /*2800*/  @!P0 IMAD.IADD R6, R6, 0x1, -R3.reuse ;  /* 0x0000000106068824 */ /* 0x100fe400078e0a03 */
[----:B------:R-:W-:Y:S01]  /*2810*/  @!P0 IMAD R3, R2, R17, R3 ;  /* 0x0000001102038224 */ /* 0x000fe200078e0203 */
[----:B------:R-:W-:Y:S01]  /*2820*/  IADD3 R2, PT, PT, -R7, RZ, RZ ;  /* 0x000000ff07027210 */ /* 0x000fe20007ffe1ff */
[----:B------:R-:W-:Y:S02]  /*2830*/  @!P0 IMAD R5, R26, R6, R7 ;  /* 0x000000061a058224 */ /* 0x000fe400078e0207 */
[----:B------:R-:W-:Y:S02]  /*2840*/  IMAD R8, R4, R8, R13 ;  /* 0x0000000804087224 */ /* 0x000fe400078e020d */
[----:B------:R-:W-:Y:S02]  /*2850*/  @!P0 IMAD.MOV.U32 R7, RZ, RZ, R3 ;  /* 0x000000ffff078224 */ /* 0x000fe400078e0003 */
[----:B------:R-:W-:-:S02]  /*2860*/  IMAD R2, R14, R2, R15 ;  /* 0x000000020e027224 */ /* 0x000fc400078e020f */
[----:B------:R-:W-:Y:S02]  /*2870*/  IMAD R13, R5, R4, R8 ;  /* 0x00000004050d7224 */ /* 0x000fe400078e0208 */
[----:B------:R-:W-:Y:S02]  /*2880*/  IMAD R15, R7, R14, R2 ;  /* 0x0000000e070f7224 */ /* 0x000fe400078e0202 */
.L_x_38:
[----:B------:R-:W1:Y:S02]  /*2890*/  LDCU UR4, c[0x0][0xb30] ;  /* 0x00016600ff0477ac */ /* 0x000e640008000800 */
[----:B-1----:R-:W-:-:S09]  /*28a0*/  UISETP.NE.AND UP0, UPT, UR4, 0x1, UPT ;  /* 0x000000010400788c */ /* 0x002fd2000bf05270 */
[----:B------:R-:W-:Y:S05]  /*28b0*/  BRA.U UP0, `(.L_x_39) ;  /* 0x0000000100407547 */ /* 0x000fea000b800000 */
[----:B------:R-:W1:Y:S08]  /*28c0*/  LDC.64 R4, c[0x0][0xb10] ;  /* 0x0002c400ff047b82 */ /* 0x000e700000000a00 */
[----:B------:R-:W2:Y:S08]  /*28d0*/  LDC.64 R2, c[0x0][0xb18] ;  /* 0x0002c600ff027b82 */ /* 0x000eb00000000a00 */
[----:B------:R-:W3:Y:S08]  /*28e0*/  LDC R6, c[0x0][0xb20] ;  /* 0x0002c800ff067b82 */ /* 0x000ef00000000800 */
[----:B------:R-:W4:Y:S01]  /*28f0*/  LDC R8, c[0x0][0xb0c] ;  /* 0x0002c300ff087b82 */ /* 0x000f220000000800 */
[----:B-1----:R-:W-:-:S05]  /*2900*/  IMAD.HI.U32 R4, R15, R4, RZ ;  /* 0x000000040f047227 */ /* 0x002fca00078e00ff */
[----:B------:R-:W-:Y:S01]  /*2910*/  SHF.R.U32.HI R4, RZ, R5, R4 ;  /* 0x00000005ff047219 */ /* 0x000fe20000011604 */
[----:B--2---:R-:W-:Y:S01]  /*2920*/  IMAD.HI.U32 R3, R13, R3, RZ ;  /* 0x000000030d037227 */ /* 0x004fe200078e00ff */
[----:B------:R-:W-:-:S04]  /*2930*/  ISETP.NE.AND P0, PT, R2, 0x1, PT ;  /* 0x000000010200780c */ /* 0x000fc80003f05270 */
[----:B---3--:R-:W-:-:S04]  /*2940*/  SHF.R.U32.HI R6, RZ, R6, R3 ;  /* 0x00000006ff067219 */ /* 0x008fc80000011603 */
[----:B------:R-:W-:Y:S02]  /*2950*/  SEL R3, R13, R6, !P0 ;  /* 0x000000060d037207 */ /* 0x000fe40004000000 */
[----:B----4-:R-:W-:-:S04]  /*2960*/  ISETP.NE.AND P1, PT, R8, 0x1, PT ;  /* 0x000000010800780c */ /* 0x010fc80003f25270 */
[----:B------:R-:W-:-:S05]  /*2970*/  SEL R4, R15, R4, !P1 ;  /* 0x000000040f047207 */ /* 0x000fca0004800000 */
[----:B------:R-:W-:Y:S02]  /*2980*/  IMAD.IADD R5, R3, 0x1, -R4 ;  /* 0x0000000103057824 */ /* 0x000fe400078e0a04 */
[----:B------:R-:W-:Y:S02]  /*2990*/  IMAD.IADD R3, R4, 0x1, -R3 ;  /* 0x0000000104037824 */ /* 0x000fe400078e0a03 */
[----:B------:R-:W-:Y:S02]  /*29a0*/  IMAD R15, R5, R8, R15 ;  /* 0x00000008050f7224 */ /* 0x000fe400078e020f */
[----:B------:R-:W-:-:S07]  /*29b0*/  IMAD R13, R3, R2, R13 ;  /* 0x00000002030d7224 */ /* 0x000fce00078e020d */
.L_x_39:
[----:B------:R-:W-:Y:S01]  /*29c0*/  UMOV UR29, UR40 ;  /* 0x00000028001d7c82 */ /* 0x000fe20008000000 */
[----:B------:R-:W-:Y:S01]  /*29d0*/  PLOP3.LUT P0, PT, PT, PT, PT, 0x80, 0x8 ;  /* 0x000000000008781c */ /* 0x000fe20003f0f070 */
[----:B------:R-:W-:Y:S01]  /*29e0*/  IMAD.IADD R19, R15, 0x1, R64 ;  /* 0x000000010f137824 */ /* 0x000fe200078e0240 */
[----:B------:R-:W-:Y:S01]  /*29f0*/  LOP3.LUT R10, R10, 0x1, RZ, 0x3c, !PT ;  /* 0x000000010a0a7812 */ /* 0x000fe200078e3cff */
[----:B------:R-:W-:Y:S01]  /*2a00*/  IMAD.IADD R16, R13, 0x1, R62 ;  /* 0x000000010d107824 */ /* 0x000fe200078e023e */
[----:B------:R-:W-:Y:S09]  /*2a10*/  @P3 BRA `(.L_x_40) ;  /* 0xffffffec00103947 */ /* 0x000ff2000383ffff */
[----:B------:R-:W-:Y:S01]  /*2a20*/  UIADD3 UR30, UPT, UPT, UR30, 0x40, URZ ;  /* 0x000000401e1e7890 */ /* 0x000fe2000fffe0ff */
[----:B------:R-:W-:-:S03]  /*2a30*/  SHF.L.U32 R3, R12, 0x1f, RZ ;  /* 0x0000001f0c037819 */ /* 0x000fc600000006ff */
[----:B------:R-:W-:-:S09]  /*2a40*/  ULEA UR4, UR41, UR30, 0x3 ;  /* 0x0000001e29047291 */ /* 0x000fd2000f8e18ff */
[----:B------:R-:W1:Y:S02]  /*2a50*/  SYNCS.PHASECHK.TRANS64.TRYWAIT P0, [UR4], R3 ;  /* 0x00000003ff0075a7 */ /* 0x000e640008001104 */
[----:B-1----:R-:W-:Y:S05]  /*2a60*/  @!P0 BRA `(.L_x_41) ;  /* 0x0000005c00348947 */ /* 0x002fea0003800000 */
.L_x_140:
[----:B------:R-:W-:-:S04]  /*2a70*/  UIADD3 UR5, UPT, UPT, UR41, 0x1, URZ ;  /* 0x0000000129057890 */ /* 0x000fc8000fffe0ff */
[----:B------:R-:W-:-:S04]  /*2a80*/  UISETP.NE.AND UP0, UPT, UR5, 0x8, UPT ;  /* 0x000000080500788c */ /* 0x000fc8000bf05270 */
[----:B------:R-:W-:Y:S02]  /*2a90*/  USEL UR6, URZ, 0x1, UP0 ;  /* 0x00000001ff067887 */ /* 0x000fe40008000000 */
[----:B------:R-:W-:-:S04]  /*2aa0*/  USEL UR5, UR5, URZ, UP0 ;  /* 0x000000ff05057287 */ /* 0x000fc80008000000 */
[----:B------:R-:W-:Y:S01]  /*2ab0*/  ULEA UR4, UR5, UR30, 0x3 ;  /* 0x0000001e05047291 */ /* 0x000fe2000f8e18ff */
[----:B------:R-:W-:-:S04]  /*2ac0*/  LOP3.LUT R2, R12, UR6, RZ, 0x3c, !PT ;  /* 0x000000060c027c12 */ /* 0x000fc8000f8e3cff */
[----:B-1----:R-:W-:-:S04]  /*2ad0*/  SHF.L.U32 R3, R2, 0x1f, RZ ;  /* 0x0000001f02037819 */ /* 0x002fc800000006ff */
[----:B------:R-:W1:Y:S02]  /*2ae0*/  SYNCS.PHASECHK.TRANS64.TRYWAIT P0, [UR4], R3 ;  /* 0x00000003ff0075a7 */ /* 0x000e640008001104 */
[----:B-1----:R-:W-:Y:S05]  /*2af0*/  @!P0 BRA `(.L_x_42) ;  /* 0x0000005c00288947 */ /* 0x002fea0003800000 */
.L_x_142:
        /* <DEDUP_REMOVED lines=9> */
.L_x_144:
        /* <DEDUP_REMOVED lines=9> */
.L_x_146:
        /* <DEDUP_REMOVED lines=9> */
.L_x_148:
        /* <DEDUP_REMOVED lines=9> */
.L_x_150:
        /* <DEDUP_REMOVED lines=9> */
.L_x_152:
[----:B------:R-:W-:-:S04]  /*2dd0*/  UIADD3 UR5, UPT, UPT, UR5, 0x1, URZ ;  /* 0x0000000105057890 */ /* 0x000fc8000fffe0ff */
[----:B------:R-:W-:-:S04]  /*2de0*/  UISETP.NE.AND UP0, UPT, UR5, 0x8, UPT ;  /* 0x000000080500788c */ /* 0x000fc8000bf05270 */
[----:B------:R-:W-:Y:S02]  /*2df0*/  USEL UR4, URZ, 0x1, UP0 ;  /* 0x00000001ff047887 */ /* 0x000fe40008000000 */
[----:B------:R-:W-:-:S04]  /*2e00*/  USEL UR5, UR5, URZ, UP0 ;  /* 0x000000ff05057287 */ /* 0x000fc80008000000 */
[----:B------:R-:W-:Y:S01]  /*2e10*/  ULEA UR5, UR5, UR30, 0x3 ;  /* 0x0000001e05057291 */ /* 0x000fe2000f8e18ff */
[----:B-1----:R-:W-:-:S04]  /*2e20*/  LOP3.LUT R3, R2, UR4, RZ, 0x3c, !PT ;  /* 0x0000000402037c12 */ /* 0x002fc8000f8e3cff */
[----:B------:R-:W-:Y:S01]  /*2e30*/  SHF.L.U32 R3, R3, 0x1f, RZ ;  /* 0x0000001f03037819 */ /* 0x000fe200000006ff */
[----:B------:R-:W-:-:S07]  /*2e40*/  IMAD.U32 R0, RZ, RZ, UR5 ;  /* 0x00000005ff007e24 */ /* 0x000fce000f8e00ff */
.L_x_48:
[----:B-1----:R1:W2:Y:S02]  /*2e50*/  SYNCS.PHASECHK.TRANS64.TRYWAIT P0, [R0+URZ], R3 ;  /* 0x00000003000075a7 */ /* 0x0022a400080011ff */
[----:B--2---:R-:W-:Y:S05]  /*2e60*/  @!P0 NANOSLEEP.SYNCS 0x989680 ;  /* 0x009896800000895d */ /* 0x004fea0003900000 */
[----:B------:R-:W2:Y:S02]  /*2e70*/  @!P0 SYNCS.PHASECHK.TRANS64 P0, [R0+URZ], R3 ;  /* 0x00000003000085a7 */ /* 0x000ea400080010ff */
[----:B--2---:R-:W-:Y:S05]  /*2e80*/  @P0 EXIT ;  /* 0x000000000000094d */ /* 0x004fea0003800000 */
[----:B------:R-:W-:Y:S05]  /*2e90*/  BRA `(.L_x_48) ;  /* 0xfffffffc00ec7947 */ /* 0x000fea000383ffff */
.L_x_22:
[----:B------:R-:W-:-:S04]  /*2ea0*/  UISETP.NE.AND UP1, UPT, UR45, URZ, UPT ;  /* 0x000000ff2d00728c */ /* 0x000fc8000bf25270 */
[----:B------:R-:W-:-:S09]  /*2eb0*/  UISETP.NE.OR UP1, UPT, UR4, 0x1, UP1 ;  /* 0x000000010400788c */ /* 0x000fd20008f25670 */
[----:B------:R-:W-:Y:S05]  /*2ec0*/  BRA.U UP1, `(.L_x_49) ;  /* 0x0000000101b07547 */ /* 0x000fea000b800000 */
[----:B------:R-:W-:Y:S01]  /*2ed0*/  UMOV UR4, 0x400 ;  /* 0x0000040000047882 */ /* 0x000fe20000000000 */
[----:B------:R-:W-:Y:S01]  /*2ee0*/  HFMA2 R2, -RZ, RZ, 0, 5.9604644775390625e-08 ;  /* 0x00000001ff027431 */ /* 0x000fe200000001ff */
[----:B------:R-:W-:Y:S01]  /*2ef0*/  ULEA UR45, UR45, UR4, 0x18 ;  /* 0x000000042d2d7291 */ /* 0x000fe2000f8ec0ff */
[----:B------:R-:W-:Y:S01]  /*2f00*/  ISETP.GE.U32.AND P0, PT, R8, 0x2, PT ;  /* 0x000000020800780c */ /* 0x000fe20003f06070 */
[----:B------:R-:W-:Y:S02]  /*2f10*/  IMAD.MOV.U32 R3, RZ, RZ, RZ ;  /* 0x000000ffff037224 */ /* 0x000fe400078e00ff */
[----:B------:R-:W-:Y:S02]  /*2f20*/  UIADD3 UR6, UPT, UPT, UR45, 0xd8, URZ ;  /* 0x000000d82d067890 */ /* 0x000fe4000fffe0ff */
[----:B------:R-:W-:Y:S02]  /*2f30*/  UIADD3 UR7, UPT, UPT, UR45, 0xd0, URZ ;  /* 0x000000d02d077890 */ /* 0x000fe4000fffe0ff */
[----:B------:R-:W-:-:S12]  /*2f40*/  UPRMT UR6, URZ, 0x654, UR6 ;  /* 0x00000654ff067896 */ /* 0x000fd80008000006 */
.L_x_52:
[----:B------:R-:W-:Y:S01]  /*2f50*/  SHF.L.U32 R7, R2, 0x1f, RZ ;  /* 0x0000001f02077819 */ /* 0x000fe200000006ff */
[----:B------:R-:W-:Y:S02]  /*2f60*/  IMAD.U32 R9, RZ, RZ, UR7 ;  /* 0x00000007ff097e24 */ /* 0x000fe4000f8e00ff */
[----:B------:R-:W-:Y:S01]  /*2f70*/  @!P0 IMAD.MOV.U32 R5, RZ, RZ, 0x10 ;  /* 0x00000010ff058424 */ /* 0x000fe200078e00ff */
[----:B------:R-:W2:Y:S02]  /*2f80*/  SYNCS.PHASECHK.TRANS64.TRYWAIT P1, [UR45+0xd8], R7 ;  /* 0x0000d807ff0075a7 */ /* 0x000ea4000802112d */
[----:B------:R-:W-:-:S04]  /*2f90*/  PRMT R9, R8, 0x654, R9 ;  /* 0x0000065408097816 */ /* 0x000fc80000000009 */
[----:B------:R-:W-:Y:S01]  /*2fa0*/  SEL R0, R9, R0, !P0 ;  /* 0x0000000009007207 */ /* 0x000fe20004000000 */
[----:B--2---:R-:W-:Y:S06]  /*2fb0*/  @!P1 BRA `(.L_x_50) ;  /* 0x0000005800889947 */ /* 0x004fec0003800000 */
.L_x_154:
[----:B------:R-:W-:Y:S01]  /*2fc0*/  UIADD3 UR4, UPT, UPT, UR45, 0x110, URZ ;  /* 0x000001102d047890 */ /* 0x000fe2000fffe0ff */
[----:B------:R3:W-:Y:S01]  /*2fd0*/  @!P0 SYNCS.ARRIVE.TRANS64.RED RZ, [R0+URZ], R5 ;  /* 0x0000000500ff89a7 */ /* 0x0007e200080004ff */
[----:B------:R-:W-:Y:S01]  /*2fe0*/  UIADD3 UR5, UPT, UPT, UR45, 0xd0, URZ ;  /* 0x000000d02d057890 */ /* 0x000fe2000fffe0ff */
[----:B------:R-:W-:-:S08]  /*2ff0*/  LOP3.LUT R2, R2, 0x1, RZ, 0x3c, !PT ;  /* 0x0000000102027812 */ /* 0x000fd000078e3cff */
[----:B------:R-:W-:Y:S06]  /*3000*/  UGETNEXTWORKID.BROADCAST [UR4], [UR5] ;  /* 0x00000000040073ca */ /* 0x000fec0008000100 */
[----:B---3--:R-:W-:-:S04]  /*3010*/  SHF.L.U32 R5, R3, 0x1f, RZ ;  /* 0x0000001f03057819 */ /* 0x008fc800000006ff */
[----:B------:R-:W3:Y:S02]  /*3020*/  SYNCS.PHASECHK.TRANS64.TRYWAIT P1, [UR45+0xd0], R5 ;  /* 0x0000d005ff0075a7 */ /* 0x000ee4000802112d */
[----:B---3--:R-:W-:Y:S05]  /*3030*/  @!P1 BRA `(.L_x_51) ;  /* 0x0000005800809947 */ /* 0x008fea0003800000 */
.L_x_156:
[----:B--2---:R-:W2:Y:S01]  /*3040*/  LDS.128 R4, [UR45+0x110] ;  /* 0x0001102dff047984 */ /* 0x004ea20008000c00 */
[----:B------:R-:W-:Y:S01]  /*3050*/  LOP3.LUT R3, R3, 0x1, RZ, 0x3c, !PT ;  /* 0x0000000103037812 */ /* 0x000fe200078e3cff */
[----:B------:R-:W-:Y:S01]  /*3060*/  @!PT LDS RZ, [RZ] ;  /* 0x00000000fffff984 */ /* 0x000fe20000000800 */
[----:B------:R-:W-:Y:S01]  /*3070*/  @!PT LDS RZ, [RZ] ;  /* 0x00000000fffff984 */ /* 0x000fe20000000800 */
[----:B------:R-:W-:Y:S01]  /*3080*/  @!PT LDS RZ, [RZ] ;  /* 0x00000000fffff984 */ /* 0x000fe20000000800 */
[----:B------:R-:W-:Y:S01]  /*3090*/  @!PT LDS RZ, [RZ] ;  /* 0x00000000fffff984 */ /* 0x000fe20000000800 */
[----:B------:R3:W-:Y:S06]  /*30a0*/  MEMBAR.ALL.CTA ;  /* 0x0000000000007992 */ /* 0x0007ec0000008000 */
[----:B---3--:R-:W3:Y:S02]  /*30b0*/  FENCE.VIEW.ASYNC.S ;  /* 0x00000000000073c6 */ /* 0x008ee40000000000 */
[----:B---3--:R-:W-:Y:S01]  /*30c0*/  SYNCS.ARRIVE.TRANS64.RED.A1T0 RZ, [UR6], RZ ;  /* 0x000000ffffff79a7 */ /* 0x008fe20008100406 */
[----:B--2---:R-:W-:-:S13]  /*30d0*/  LOP3.LUT P1, RZ, R6, 0x1, RZ, 0xc0, !PT ;  /* 0x0000000106ff7812 */ /* 0x004fda000782c0ff */
[----:B------:R-:W-:Y:S05]  /*30e0*/  @P1 BRA `(.L_x_52) ;  /* 0xfffffffc00981947 */ /* 0x000fea000383ffff */
[----:B------:R-:W-:-:S04]  /*30f0*/  SHF.L.U32 R0, R2, 0x1f, RZ ;  /* 0x0000001f02007819 */ /* 0x000fc800000006ff */
[----:B------:R-:W2:Y:S02]  /*3100*/  SYNCS.PHASECHK.TRANS64 P0, [UR45+0xd8], R0 ;  /* 0x0000d800ff0075a7 */ /* 0x000ea4000800102d */
[----:B-12---:R-:W-:Y:S05]  /*3110*/  @P0 EXIT ;  /* 0x000000000000094d */ /* 0x006fea0003800000 */
[----:B------:R-:W-:-:S07]  /*3120*/  MOV R0, UR45 ;  /* 0x0000002d00007c02 */ /* 0x000fce0008000f00 */
.L_x_53:
[----:B-1----:R-:W-:-:S04]  /*3130*/  SHF.L.U32 R3, R2, 0x1f, RZ ;  /* 0x0000001f02037819 */ /* 0x002fc800000006ff */
[----:B------:R1:W2:Y:S03]  /*3140*/  SYNCS.PHASECHK.TRANS64.TRYWAIT P0, [R0+URZ+0xd8], R3 ;  /* 0x0000d803000075a7 */ /* 0x0002a600080011ff */
[----:B--2---:R-:W-:Y:S05]  /*3150*/  @!P0 NANOSLEEP.SYNCS 0x989680 ;  /* 0x009896800000895d */ /* 0x004fea0003900000 */
[----:B------:R-:W2:Y:S02]  /*3160*/  @!P0 SYNCS.PHASECHK.TRANS64 P0, [R0+URZ+0xd8], R3 ;  /* 0x0000d803000085a7 */ /* 0x000ea400080010ff */
[----:B--2---:R-:W-:Y:S05]  /*3170*/  @P0 EXIT ;  /* 0x000000000000094d */ /* 0x004fea0003800000 */
[----:B------:R-:W-:Y:S05]  /*3180*/  BRA `(.L_x_53) ;  /* 0xfffffffc00e87947 */ /* 0x000fea000383ffff */
.L_x_49:
[----:B------:R-:W-:Y:S05]  /*3190*/  BRA.U UP4, `(.L_x_54) ;  /* 0x0000000d04847547 */ /* 0x000fea000b800000 */
[----:B------:R-:W-:Y:S01]  /*31a0*/  UMOV UR4, 0x40 ;  /* 0x0000004000047882 */ /* 0x000fe20000000000 */
[----:B------:R-:W-:Y:S01]  /*31b0*/  NOP ;  /* 0x0000000000007918 */ /* 0x000fe20000000000 */
[----:B------:R-:W-:Y:S01]  /*31c0*/  ULEA UR4, UR45, UR4, 0x18 ;  /* 0x000000042d047291 */ /* 0x000fe2000f8ec0ff */
[----:B------:R-:W-:Y:S02]  /*31d0*/  UMOV UR5, 0x400 ;  /* 0x0000040000057882 */ /* 0x000fe40000000000 */
[----:B------:R-:W-:-:S06]  /*31e0*/  ULEA UR45, UR45, UR5, 0x18 ;  /* 0x000000052d2d7291 */ /* 0x000fcc000f8ec0ff */
[----:B------:R-:W2:Y:S02]  /*31f0*/  LDS.U8 R2, [UR4+0x1c] ;  /* 0x00001c04ff027984 */ /* 0x000ea40008000000 */
[----:B--2---:R-:W-:-:S13]  /*3200*/  ISETP.NE.AND P0, PT, R2, RZ, PT ;  /* 0x000000ff0200720c */ /* 0x004fda0003f05270 */
[----:B------:R-:W-:Y:S05]  /*3210*/  @P0 BRA `(.L_x_55) ;  /* 0x0000000000580947 */ /* 0x000fea0003800000 */
[----:B------:R-:W-:-:S13]  /*3220*/  ELECT P0, URZ, PT ;  /* 0x0000000000ff782f */ /* 0x000fda0003800000 */
[----:B------:R-:W-:Y:S05]  /*3230*/  @!P0 BRA `(.L_x_56) ;  /* 0x0000000000608947 */ /* 0x000fea0003800000 */
[----:B------:R-:W-:Y:S01]  /*3240*/  UMOV UR5, 0x10 ;  /* 0x0000001000057882 */ /* 0x000fe20000000000 */
[----:B------:R-:W-:Y:S01]  /*3250*/  HFMA2 R2, -RZ, RZ, 0, 5.9604644775390625e-08 ;  /* 0x00000001ff027431 */ /* 0x000fe200000001ff */
[----:B------:R-:W-:-:S03]  /*3260*/  MOV R3, 0xffff ;  /* 0x0000ffff00037802 */ /* 0x000fc60000000f00 */
[----:B------:R-:W-:Y:S04]  /*3270*/  DEPBAR.LE SB2, 0x36 ;  /* 0x0000ad800000791a */ /* 0x000fe80000000000 */
[----:B------:R-:W2:Y:S02]  /*3280*/  UTCATOMSWS.FIND_AND_SET.ALIGN UP0, UR5, UR5 ;  /* 0x00000005000575e3 */ /* 0x000ea40008000800 */
[----:B--2---:R-:W-:Y:S01]  /*3290*/  MOV R4, UR5 ;  /* 0x0000000500047c02 */ /* 0x004fe20008000f00 */
[----:B------:R-:W-:Y:S06]  /*32a0*/  BRA.U UP0, `(.L_x_57) ;  /* 0x0000000100187547 */ /* 0x000fec000b800000 */
.L_x_58:
[----:B------:R-:W-:Y:S05]  /*32b0*/  NANOSLEEP 0x64 ;  /* 0x000000640000795d */ /* 0x000fea0003800000 */
[----:B------:R-:W-:-:S05]  /*32c0*/  UMOV UR5, 0x10 ;  /* 0x0000001000057882 */ /* 0x000fca0000000000 */
[----:B------:R-:W-:Y:S04]  /*32d0*/  DEPBAR.LE SB2, 0x36 ;  /* 0x0000ad800000791a */ /* 0x000fe80000000000 */
[----:B------:R-:W2:Y:S02]  /*32e0*/  UTCATOMSWS.FIND_AND_SET.ALIGN UP0, UR5, UR5 ;  /* 0x00000005000575e3 */ /* 0x000ea40008000800 */
[----:B--2---:R-:W-:Y:S01]  /*32f0*/  MOV R4, UR5 ;  /* 0x0000000500047c02 */ /* 0x004fe20008000f00 */
[----:B------:R-:W-:Y:S05]  /*3300*/  BRA.U !UP0, `(.L_x_58) ;  /* 0xfffffffd08e87547 */ /* 0x000fea000b83ffff */
.L_x_57:
[-C--:B------:R-:W-:Y:S02]  /*3310*/  SHF.L.U32 R3, R3, R4.reuse, RZ ;  /* 0x0000000403037219 */ /* 0x080fe400000006ff */
[----:B------:R-:W-:Y:S01]  /*3320*/  SHF.L.U32 R2, R2, R4, RZ ;  /* 0x0000000402027219 */ /* 0x000fe200000006ff */
[----:B------:R-:W-:Y:S02]  /*3330*/  IMAD.SHL.U32 R4, R4, 0x20, RZ ;  /* 0x0000002004047824 */ /* 0x000fe400078e00ff */
[----:B------:R2:W-:Y:S04]  /*3340*/  ATOMS.OR RZ, [UR4+0x14], R3 ;  /* 0x00001403ffff798c */ /* 0x0005e8000b000004 */
[----:B------:R2:W-:Y:S04]  /*3350*/  ATOMS.OR RZ, [UR4+0x18], R2 ;  /* 0x00001802ffff798c */ /* 0x0005e8000b000004 */
[----:B------:R2:W-:Y:S01]  /*3360*/  STS [UR45+0x120], R4 ;  /* 0x00012004ff007988 */ /* 0x0005e2000800082d */
[----:B------:R-:W-:Y:S05]  /*3370*/  BRA `(.L_x_56) ;  /* 0x0000000000107947 */ /* 0x000fea0003800000 */
.L_x_55:
[----:B------:R-:W-:-:S05]  /*3380*/  MOV R2, 0xffffffff ;  /* 0xffffffff00027802 */ /* 0x000fca0000000f00 */
[----:B------:R2:W-:Y:S02]  /*3390*/  STS [UR45+0x120], R2 ;  /* 0x00012002ff007988 */ /* 0x0005e4000800082d */
[----:B--2---:R-:W-:Y:S02]  /*33a0*/  MOV R2, 0x33c0 ;  /* 0x000033c000027802 */ /* 0x004fe40000000f00 */
[----:B-1---5:R-:W-:Y:S05]  /*33b0*/  CALL.REL.NOINC `($__internal_1_$__cuda_sm10x_tcgen05_guardrail_trap_phase_invalid_during_alloc) ;  /* 0x0000005c00947944 */ /* 0x022fea0003c00000 */
.L_x_56:
[----:B------:R-:W-:Y:S05]  /*33c0*/  WARPSYNC.ALL ;  /* 0x0000000000007948 */ /* 0x000fea0003800000 */
[----:B------:R-:W3:Y:S01]  /*33d0*/  S2UR UR6, SR_CgaCtaId ;  /* 0x00000000000679c3 */ /* 0x000ee20000008800 */
[----:B------:R-:W-:Y:S01]  /*33e0*/  UMOV UR4, 0x400 ;  /* 0x0000040000047882 */ /* 0x000fe20000000000 */
[----:B------:R-:W-:-:S06]  /*33f0*/  NOP ;  /* 0x0000000000007918 */ /* 0x000fcc0000000000 */
[----:B------:R-:W-:Y:S06]  /*3400*/  BAR.ARV 0x6, 0xa0 ;  /* 0x0182800000007b1d */ /* 0x000fec0000002000 */
[----:B------:R-:W-:Y:S01]  /*3410*/  LOP3.LUT R0, R0, 0xffff, RZ, 0xc0, !PT ;  /* 0x0000ffff00007812 */ /* 0x000fe200078ec0ff */
[----:B------:R-:W-:Y:S01]  /*3420*/  IMAD.MOV.U32 R9, RZ, RZ, 0x1 ;  /* 0x00000001ff097424 */ /* 0x000fe200078e00ff */
[----:B------:R-:W-:Y:S01]  /*3430*/  UMOV UR16, URZ ;  /* 0x000000ff00107c82 */ /* 0x000fe20008000000 */
[----:B------:R-:W-:Y:S01]  /*3440*/  IMAD.MOV.U32 R8, RZ, RZ, RZ ;  /* 0x000000ffff087224 */ /* 0x000fe200078e00ff */
[----:B------:R-:W-:Y:S01]  /*3450*/  R2UR UR9, R0 ;  /* 0x00000000000972ca */ /* 0x000fe200000e0000 */
[----:B--2---:R-:W-:Y:S01]  /*3460*/  IMAD.MOV.U32 R3, RZ, RZ, RZ ;  /* 0x000000ffff037224 */ /* 0x004fe200078e00ff */
[----:B------:R-:W-:Y:S01]  /*3470*/  UMOV UR15, URZ ;  /* 0x000000ff000f7c82 */ /* 0x000fe20008000000 */
[----:B------:R-:W-:Y:S01]  /*3480*/  UMOV UR24, 0x0 ;  /* 0x0000000000187882 */ /* 0x000fe20000000000 */
[----:B------:R-:W-:Y:S01]  /*3490*/  UMOV UR25, 0x4210490 ;  /* 0x0421049000197882 */ /* 0x000fe20000000000 */
[----:B------:R-:W-:Y:S01]  /*34a0*/  UMOV UR22, 0x0 ;  /* 0x0000000000167882 */ /* 0x000fe20000000000 */
[----:B---3--:R-:W-:Y:S01]  /*34b0*/  ULEA UR6, UR6, UR4, 0x18 ;  /* 0x0000000406067291 */ /* 0x008fe2000f8ec0ff */
[----:B------:R-:W2:Y:S03]  /*34c0*/  LDCU.64 UR4, c[0x0][0x388] ;  /* 0x00007100ff0477ac */ /* 0x000ea60008000a00 */
[----:B------:R-:W-:-:S02]  /*34d0*/  UIADD3 UR10, UPT, UPT, UR6, 0x4400, URZ ;  /* 0x00004400060a7890 */ /* 0x000fc4000fffe0ff */
[----:B------:R-:W-:-:S03]  /*34e0*/  UIADD3 UR11, UPT, UPT, UR6, 0x14400, URZ ;  /* 0x00014400060b7890 */ /* 0x000fc6000fffe0ff */
[----:B------:R-:W3:Y:S01]  /*34f0*/  LDS R2, [UR6+0x120] ;  /* 0x00012006ff027984 */ /* 0x000ee20008000800 */
[----:B------:R-:W-:Y:S02]  /*3500*/  USHF.R.U32.HI UR10, URZ, 0x4, UR10 ;  /* 0x00000004ff0a7899 */ /* 0x000fe4000801160a */
[----:B------:R-:W-:Y:S02]  /*3510*/  USHF.R.U32.HI UR11, URZ, 0x4, UR11 ;  /* 0x00000004ff0b7899 */ /* 0x000fe4000801160b */
[----:B------:R-:W-:Y:S02]  /*3520*/  ULOP3.LUT UR10, UR10, 0x3fff, URZ, 0xc0, !UPT ;  /* 0x00003fff0a0a7892 */ /* 0x000fe4000f8ec0ff */
[----:B------:R-:W-:Y:S02]  /*3530*/  ULOP3.LUT UR11, UR11, 0x3fff, URZ, 0xc0, !UPT ;  /* 0x00003fff0b0b7892 */ /* 0x000fe4000f8ec0ff */
[----:B------:R-:W-:Y:S02]  /*3540*/  ULOP3.LUT UR10, UR10, 0x10000, URZ, 0xfc, !UPT ;  /* 0x000100000a0a7892 */ /* 0x000fe4000f8efcff */
[----:B--2---:R-:W-:-:S02]  /*3550*/  UIADD3 UR7, UPT, UPT, UR4, 0x3f, URZ ;  /* 0x0000003f04077890 */ /* 0x004fc4000fffe0ff */
[----:B------:R-:W-:Y:S02]  /*3560*/  ULOP3.LUT UR11, UR11, 0x2000000, URZ, 0xfc, !UPT ;  /* 0x020000000b0b7892 */ /* 0x000fe4000f8efcff */
[----:B------:R-:W-:Y:S01]  /*3570*/  USHF.R.S32.HI UR4, URZ, 0x1f, UR7 ;  /* 0x0000001fff047899 */ /* 0x000fe20008011407 */
[----:B------:R-:W-:Y:S01]  /*3580*/  UMOV UR23, 0x4210490 ;  /* 0x0421049000177882 */ /* 0x000fe20000000000 */
[----:B------:R-:W-:Y:S02]  /*3590*/  UMOV UR20, 0x0 ;  /* 0x0000000000147882 */ /* 0x000fe40000000000 */
[----:B------:R-:W-:Y:S01]  /*35a0*/  ULEA.HI UR7, UR4, UR7, URZ, 0x6 ;  /* 0x0000000704077291 */ /* 0x000fe2000f8f30ff */
[----:B------:R-:W-:Y:S01]  /*35b0*/  UMOV UR21, 0x4210490 ;  /* 0x0421049000157882 */ /* 0x000fe20000000000 */
[----:B------:R-:W-:Y:S02]  /*35c0*/  UMOV UR18, 0x0 ;  /* 0x0000000000127882 */ /* 0x000fe40000000000 */
[----:B------:R-:W-:Y:S01]  /*35d0*/  USHF.R.S32.HI UR7, URZ, 0x6, UR7 ;  /* 0x00000006ff077899 */ /* 0x000fe20008011407 */
[----:B------:R-:W-:-:S02]  /*35e0*/  UMOV UR19, 0x4210490 ;  /* 0x0421049000137882 */ /* 0x000fc40000000000 */
[----:B------:R-:W2:Y:S01]  /*35f0*/  LDCU UR4, c[0x0][0x390] ;  /* 0x00007200ff0477ac */ /* 0x000ea20008000800 */
[----:B------:R-:W-:Y:S02]  /*3600*/  UIMAD UR7, UR7, UR5, URZ ;  /* 0x00000005070772a4 */ /* 0x000fe4000f8e02ff */
[----:B------:R-:W-:-:S04]  /*3610*/  UIADD3 UR5, UPT, UPT, UR6, 0xd8, URZ ;  /* 0x000000d806057890 */ /* 0x000fc8000fffe0ff */
[----:B------:R-:W-:Y:S01]  /*3620*/  UPRMT UR5, URZ, 0x654, UR5 ;  /* 0x00000654ff057896 */ /* 0x000fe20008000005 */
[C---:B---3--:R-:W-:Y:S01]  /*3630*/  VIADD R5, R2.reuse, 0x80 ;  /* 0x0000008002057836 */ /* 0x048fe20000000000 */
[----:B------:R-:W-:Y:S01]  /*3640*/  LOP3.LUT R4, R2, 0xffff, RZ, 0xc0, !PT ;  /* 0x0000ffff02047812 */ /* 0x000fe200078ec0ff */
[----:B--2---:R-:W-:-:S03]  /*3650*/  UIMAD UR4, UR7, UR4, URZ ;  /* 0x00000004070472a4 */ /* 0x004fc6000f8e02ff */
[----:B------:R-:W-:Y:S01]  /*3660*/  LOP3.LUT R5, R5, 0xffff, RZ, 0xc0, !PT ;  /* 0x0000ffff05057812 */ /* 0x000fe200078ec0ff */
[----:B------:R-:W-:-:S04]  /*3670*/  UIADD3 UR17, UPT, UPT, UR4, -0x1, URZ ;  /* 0xffffffff04117890 */ /* 0x000fc8000fffe0ff */
[----:B------:R2:W-:Y:S01]  /*3680*/  STL.64 [R1], R4 ;  /* 0x0000000401007387 */ /* 0x0005e20000100a00 */
[----:B------:R-:W-:-:S11]  /*3690*/  UISETP.GE.AND UP2, UPT, UR4, 0x1, UPT ;  /* 0x000000010400788c */ /* 0x000fd6000bf46270 */
.L_x_65:
[----:B--2---:R-:W-:-:S04]  /*36a0*/  SHF.L.U32 R5, R8, 0x1f, RZ ;  /* 0x0000001f08057819 */ /* 0x004fc800000006ff */
[----:B------:R-:W2:Y:S02]  /*36b0*/  SYNCS.PHASECHK.TRANS64.TRYWAIT P0, [UR6+0xd0], R5 ;  /* 0x0000d005ff0075a7 */ /* 0x000ea40008001106 */
[----:B--234-:R-:W-:Y:S05]  /*36c0*/  @!P0 BRA `(.L_x_59) ;  /* 0x0000005000f48947 */ /* 0x01cfea0003800000 */
.L_x_158:
[----:B--2---:R-:W2:Y:S01]  /*36d0*/  LDS.128 R4, [UR6+0x110] ;  /* 0x00011006ff047984 */ /* 0x004ea20008000c00 */
[----:B------:R-:W-:Y:S01]  /*36e0*/  ULEA UR8, UR16, UR6, 0x3 ;  /* 0x0000000610087291 */ /* 0x000fe2000f8e18ff */
[----:B------:R-:W-:Y:S01]  /*36f0*/  SHF.L.U32 R0, R9, 0x1f, RZ ;  /* 0x0000001f09007819 */ /* 0x000fe200000006ff */
[----:B------:R-:W-:Y:S01]  /*3700*/  @!PT LDS RZ, [RZ] ;  /* 0x00000000fffff984 */ /* 0x000fe20000000800 */
[----:B------:R-:W-:Y:S01]  /*3710*/  @!PT LDS RZ, [RZ] ;  /* 0x00000000fffff984 */ /* 0x000fe20000000800 */
[----:B------:R-:W-:Y:S01]  /*3720*/  @!PT LDS RZ, [RZ] ;  /* 0x00000000fffff984 */ /* 0x000fe20000000800 */
[----:B------:R-:W-:Y:S01]  /*3730*/  @!PT LDS RZ, [RZ] ;  /* 0x00000000fffff984 */ /* 0x000fe20000000800 */
[----:B------:R3:W-:Y:S06]  /*3740*/  MEMBAR.ALL.CTA ;  /* 0x0000000000007992 */ /* 0x0007ec0000008000 */
[----:B---3--:R-:W3:Y:S02]  /*3750*/  FENCE.VIEW.ASYNC.S ;  /* 0x00000000000073c6 */ /* 0x008ee40000000000 */
[----:B---3--:R-:W-:Y:S01]  /*3760*/  SYNCS.ARRIVE.TRANS64.RED.A1T0 RZ, [UR5], RZ ;  /* 0x000000ffffff79a7 */ /* 0x008fe20008100405 */
[----:B------:R-:W3:Y:S01]  /*3770*/  SYNCS.PHASECHK.TRANS64.TRYWAIT P0, [UR8+0xf0], R0 ;  /* 0x0000f000ff0075a7 */ /* 0x000ee20008001108 */
[----:B--2---:R-:W-:Y:S01]  /*3780*/  LOP3.LUT P3, RZ, R6, 0x1, RZ, 0xc0, !PT ;  /* 0x0000000106ff7812 */ /* 0x004fe2000786c0ff */
[----:B---3--:R-:W-:-:S12]  /*3790*/  @!P0 BRA `(.L_x_60) ;  /* 0x0000005000d88947 */ /* 0x008fd80003800000 */
.L_x_160:
[----:B------:R-:W-:Y:S05]  /*37a0*/  BRA.U !UP2, `(.L_x_61) ;  /* 0x000000010af07547 */ /* 0x000fea000b800000 */
[----:B--2---:R-:W-:Y:S01]  /*37b0*/  IMAD.U32 R0, RZ, RZ, UR16 ;  /* 0x00000010ff007e24 */ /* 0x004fe2000f8e00ff */
[----:B------:R-:W-:-:S04]  /*37c0*/  ULEA UR4, UR15, UR6, 0x3 ;  /* 0x000000060f047291 */ /* 0x000fc8000f8e18ff */
[----:B------:R-:W-:Y:S02]  /*37d0*/  LEA R4, R0, R1, 0x2 ;  /* 0x0000000100047211 */ /* 0x000fe400078e10ff */
[----:B------:R-:W-:-:S04]  /*37e0*/  SHF.L.U32 R0, R3, 0x1f, RZ ;  /* 0x0000001f03007819 */ /* 0x000fc800000006ff */
[----:B------:R-:W5:Y:S01]  /*37f0*/  LDL R4, [R4] ;  /* 0x0000000004047983 */ /* 0x000f620000100800 */
[----:B------:R2:W3:Y:S01]  /*3800*/  SYNCS.PHASECHK.TRANS64.TRYWAIT P2, [UR4], R0 ;  /* 0x00000000ff0075a7 */ /* 0x0004e20008041104 */
[----:B------:R-:W-:Y:S01]  /*3810*/  UPLOP3.LUT UP3, UPT, UPT, UPT, UPT, 0x40, 0x4 ;  /* 0x000000000004789c */ /* 0x000fe20003f6e870 */
[----:B------:R-:W-:Y:S01]  /*3820*/  UMOV UR14, UR17 ;  /* 0x00000011000e7c82 */ /* 0x000fe20008000000 */
[----:B------:R-:W-:-:S09]  /*3830*/  UMOV UR13, UR15 ;  /* 0x0000000f000d7c82 */ /* 0x000fd20008000000 */
.L_x_64:
[----:B----4-:R-:W-:Y:S01]  /*3840*/  ULEA UR7, UR13, UR6, 0x3 ;  /* 0x000000060d077291 */ /* 0x010fe2000f8e18ff */
[----:B--23--:R-:W-:Y:S11]  /*3850*/  @P2 BRA `(.L_x_62) ;  /* 0x00000000000c2947 */ /* 0x00cff60003800000 */
[----:B------:R-:W-:Y:S04]  /*3860*/  SHF.L.U32 R5, R3, 0x1f, RZ ;  /* 0x0000001f03057819 */ /* 0x000fe800000006ff */
[----:B------:R-:W3:Y:S02]  /*3870*/  SYNCS.PHASECHK.TRANS64.TRYWAIT P0, [UR7], R5 ;  /* 0x00000005ff0075a7 */ /* 0x000ee40008001107 */
[----:B---3--:R-:W-:Y:S05]  /*3880*/  @!P0 BRA `(.L_x_63) ;  /* 0x0000005000b48947 */ /* 0x008fea0003800000 */
.L_x_62:
[----:B------:R-:W-:Y:S01]  /*3890*/  UISETP.NE.AND UP0, UPT, UR14, URZ, UPT ;  /* 0x000000ff0e00728c */ /* 0x000fe2000bf05270 */
[----:B------:R-:W-:Y:S01]  /*38a0*/  PLOP3.LUT P2, PT, PT, PT, PT, 0x80, 0x8 ;  /* 0x000000000008781c */ /* 0x000fe20003f4f070 */
[----:B------:R-:W-:Y:S01]  /*38b0*/  UIADD3 UR15, UPT, UPT, UR13, 0x1, URZ ;  /* 0x000000010d0f7890 */ /* 0x000fe2000fffe0ff */
[----:B------:R-:W-:Y:S03]  /*38c0*/  ELECT P1, URZ, PT ;  /* 0x0000000000ff782f */ /* 0x000fe60003820000 */
[----:B------:R-:W-:Y:S01]  /*38d0*/  UISETP.NE.AND UP1, UPT, UR15, 0x8, UPT ;  /* 0x000000080f00788c */ /* 0x000fe2000bf25270 */
[----:B------:R-:W-:Y:S01]  /*38e0*/  PLOP3.LUT P0, PT, PT, PT, UP0, 0x80, 0x8 ;  /* 0x000000000008781c */ /* 0x000fe20003f0f008 */
[----:B------:R-:W-:Y:S02]  /*38f0*/  ULEA UR26, UR13, UR11, 0xa ;  /* 0x0000000b0d1a7291 */ /* 0x000fe4000f8e50ff */
[----:B------:R-:W-:Y:S02]  /*3900*/  USEL UR12, URZ, 0x1, UP1 ;  /* 0x00000001ff0c7887 */ /* 0x000fe40008800000 */
[----:B------:R-:W-:Y:S02]  /*3910*/  USEL UR15, UR15, URZ, UP1 ;  /* 0x000000ff0f0f7287 */ /* 0x000fe40008800000 */
[----:B------:R-:W-:Y:S02]  /*3920*/  ULEA UR28, UR13, UR10, 0x9 ;  /* 0x0000000a0d1c7291 */ /* 0x000fe4000f8e48ff */
[----:B------:R-:W-:Y:S01]  /*3930*/  @UP0 ULEA UR4, UR15, UR6, 0x3 ;  /* 0x000000060f040291 */ /* 0x000fe2000f8e18ff */
[----:B------:R-:W-:Y:S01]  /*3940*/  LOP3.LUT R3, R3, UR12, RZ, 0x3c, !PT ;  /* 0x0000000c03037c12 */ /* 0x000fe2000f8e3cff */
[----:B------:R-:W-:Y:S02]  /*3950*/  UIADD3 UR36, UPT, UPT, UR26, 0x80, URZ ;  /* 0x000000801a247890 */ /* 0x000fe4000fffe0ff */
[----:B------:R-:W-:Y:S01]  /*3960*/  UIADD3 UR34, UPT, UPT, UR28, 0x2, URZ ;  /* 0x000000021c227890 */ /* 0x000fe2000fffe0ff */
[----:B--2---:R-:W-:Y:S01]  /*3970*/  @P0 SHF.L.U32 R0, R3, 0x1f, RZ ;  /* 0x0000001f03000819 */ /* 0x004fe200000006ff */
[----:B------:R-:W-:Y:S02]  /*3980*/  UIADD3 UR32, UPT, UPT, UR26, 0x100, URZ ;  /* 0x000001001a207890 */ /* 0x000fe4000fffe0ff */
[----:B------:R-:W-:Y:S01]  /*3990*/  UIADD3 UR30, UPT, UPT, UR28, 0x4, URZ ;  /* 0x000000041c1e7890 */ /* 0x000fe2000fffe0ff */
[----:B------:R4:W2:Y:S01]  /*39a0*/  @P0 SYNCS.PHASECHK.TRANS64.TRYWAIT P2, [UR4], R0 ;  /* 0x00000000ff0005a7 */ /* 0x0008a20008041104 */
[----:B------:R-:W-:Y:S02]  /*39b0*/  ELECT P0, URZ, PT ;  /* 0x0000000000ff782f */ /* 0x000fe40003800000 */
[C---:B-----5:R-:W-:Y:S01]  /*39c0*/  @P1 R2UR.BROADCAST UR4, R4.reuse ;  /* 0x00000000040412ca */ /* 0x060fe200008e0000 */
[----:B------:R-:W-:Y:S10]  /*39d0*/  UIADD3 UR7, UPT, UPT, UR7, 0x40, URZ ;  /* 0x0000004007077890 */ /* 0x000ff4000fffe0ff */
[C---:B------:R-:W-:Y:S02]  /*39e0*/  @P0 R2UR.BROADCAST UR12, R4.reuse ;  /* 0x00000000040c02ca */ /* 0x040fe400008e0000 */
[----:B------:R-:W-:Y:S01]  /*39f0*/  ELECT P0, URZ, PT ;  /* 0x0000000000ff782f */ /* 0x000fe20003800000 */
[----:B------:R-:W-:Y:S01]  /*3a00*/  UMOV UR27, 0x40004040 ;  /* 0x40004040001b7882 */ /* 0x000fe20000000000 */
[----:B------:R-:W-:Y:S01]  /*3a10*/  UMOV UR29, 0x40004040 ;  /* 0x40004040001d7882 */ /* 0x000fe20000000000 */
[----:B------:R-:W-:Y:S01]  /*3a20*/  UMOV UR37, 0x40004040 ;  /* 0x4000404000257882 */ /* 0x000fe20000000000 */
[----:B------:R-:W-:Y:S01]  /*3a30*/  UMOV UR35, 0x40004040 ;  /* 0x4000404000237882 */ /* 0x000fe20000000000 */
[----:B------:R-:W-:Y:S01]  /*3a40*/  UMOV UR33, 0x40004040 ;  /* 0x4000404000217882 */ /* 0x000fe20000000000 */
[----:B------:R-:W-:Y:S01]  /*3a50*/  UMOV UR31, 0x40004040 ;  /* 0x40004040001f7882 */ /* 0x000fe20000000000 */
[----:B------:R-:W-:Y:S01]  /*3a60*/  UMOV UR13, UR15 ;  /* 0x0000000f000d7c82 */ /* 0x000fe20008000000 */
[----:B------:R3:W-:Y:S01]  /*3a70*/  UTCHMMA gdesc[UR28], gdesc[UR26], tmem[UR4], tmem[UR24], idesc[UR25], UP3 ;  /* 0x00ff181a1c0075ea */ /* 0x0007e20009800004 */
[----:B------:R-:W-:Y:S02]  /*3a80*/  UPLOP3.LUT UP3, UPT, UPT, UPT, UPT, 0x80, 0x8 ;  /* 0x000000000008789c */ /* 0x000fe40003f6f070 */
[----:B------:R1:W-:Y:S01]  /*3a90*/  UTCHMMA gdesc[UR34], gdesc[UR36], tmem[UR12], tmem[UR22], idesc[UR23], UPT ;  /* 0x00ff1624220075ea */ /* 0x0003e2000b80000c */
[----:B---3--:R-:W-:Y:S01]  /*3aa0*/  UIADD3 UR26, UPT, UPT, UR26, 0x180, URZ ;  /* 0x000001801a1a7890 */ /* 0x008fe2000fffe0ff */
[C---:B------:R-:W-:Y:S02]  /*3ab0*/  @P0 R2UR.BROADCAST UR4, R4.reuse ;  /* 0x00000000040402ca */ /* 0x040fe400008e0000 */
[----:B------:R-:W-:Y:S11]  /*3ac0*/  ELECT P0, URZ, PT ;  /* 0x0000000000ff782f */ /* 0x000ff60003800000 */
[----:B------:R-:W-:Y:S02]  /*3ad0*/  @!UPT UIADD3 URZ, UPT, UPT, URZ, URZ, URZ ;  /* 0x000000fffffff290 */ /* 0x000fe4000fffe0ff */
[----:B-1----:R-:W-:Y:S01]  /*3ae0*/  @P0 R2UR.BROADCAST UR12, R4 ;  /* 0x00000000040c02ca */ /* 0x002fe200008e0000 */
[----:B------:R-:W-:Y:S01]  /*3af0*/  UIADD3 UR28, UPT, UPT, UR28, 0x6, URZ ;  /* 0x000000061c1c7890 */ /* 0x000fe2000fffe0ff */
[----:B------:R1:W-:Y:S11]  /*3b00*/  UTCHMMA gdesc[UR30], gdesc[UR32], tmem[UR4], tmem[UR20], idesc[UR21], UPT ;  /* 0x00ff14201e0075ea */ /* 0x0003f6000b800004 */
[----:B------:R4:W-:Y:S01]  /*3b10*/  UTCHMMA gdesc[UR28], gdesc[UR26], tmem[UR12], tmem[UR18], idesc[UR19], UPT ;  /* 0x00ff121a1c0075ea */ /* 0x0009e2000b80000c */
[----:B------:R4:W-:Y:S01]  /*3b20*/  UTCBAR.MULTICAST [UR7], URZ, UR9 ;  /* 0x000000ff070073e9 */ /* 0x0009e20008000809 */
[----:B-1----:R-:W-:Y:S02]  /*3b30*/  UIADD3 UR4, UPT, UPT, UR14, 0x1, URZ ;  /* 0x000000010e047890 */ /* 0x002fe4000fffe0ff */
[----:B------:R-:W-:Y:S02]  /*3b40*/  UIADD3 UR14, UPT, UPT, UR14, -0x1, URZ ;  /* 0xffffffff0e0e7890 */ /* 0x000fe4000fffe0ff */
[----:B------:R-:W-:Y:S09]  /*3b50*/  UISETP.GT.U32.AND UP0, UPT, UR4, 0x1, UPT ;  /* 0x000000010400788c */ /* 0x000ff2000bf04070 */
[----:B------:R-:W-:Y:S05]  /*3b60*/  BRA.U UP0, `(.L_x_64) ;  /* 0xfffffffd00347547 */ /* 0x000fea000b83ffff */
.L_x_61:
[----:B------:R-:W-:Y:S01]  /*3b70*/  UIADD3 UR16, UPT, UPT, UR16, 0x1, URZ ;  /* 0x0000000110107890 */ /* 0x000fe2000fffe0ff */
[----:B------:R-:W-:Y:S01]  /*3b80*/  LOP3.LUT R8, R8, 0x1, RZ, 0x3c, !PT ;  /* 0x0000000108087812 */ /* 0x000fe200078e3cff */
[----:B------:R-:W-:Y:S02]  /*3b90*/  UIADD3 UR8, UPT, UPT, UR8, 0xe0, URZ ;  /* 0x000000e008087890 */ /* 0x000fe4000fffe0ff */
[----:B------:R-:W-:-:S04]  /*3ba0*/  UISETP.NE.AND UP0, UPT, UR16, 0x2, UPT ;  /* 0x000000021000788c */ /* 0x000fc8000bf05270 */
[----:B------:R-:W-:Y:S02]  /*3bb0*/  USEL UR4, URZ, 0x1, UP0 ;  /* 0x00000001ff047887 */ /* 0x000fe40008000000 */
[----:B------:R-:W-:Y:S01]  /*3bc0*/  USEL UR16, UR16, URZ, UP0 ;  /* 0x000000ff10107287 */ /* 0x000fe20008000000 */
[----:B------:R3:W-:Y:S03]  /*3bd0*/  UTCBAR [UR8], URZ ;  /* 0x000000ff080073e9 */ /* 0x0007e600080000ff */
[----:B------:R-:W-:Y:S01]  /*3be0*/  LOP3.LUT R9, R9, UR4, RZ, 0x3c, !PT ;  /* 0x0000000409097c12 */ /* 0x000fe2000f8e3cff */
[----:B------:R-:W-:Y:S07]  /*3bf0*/  @P3 BRA `(.L_x_65) ;  /* 0xfffffff800a83947 */ /* 0x000fee000383ffff */
[----:B------:R-:W1:Y:S01]  /*3c00*/  S2UR UR4, SR_CgaCtaId ;  /* 0x00000000000479c3 */ /* 0x000e620000008800 */
[----:B------:R-:W-:Y:S01]  /*3c10*/  ELECT P0, URZ, PT ;  /* 0x0000000000ff782f */ /* 0x000fe20003800000 */
[----:B--2-4-:R-:W-:Y:S01]  /*3c20*/  IMAD.MOV.U32 R0, RZ, RZ, 0x1 ;  /* 0x00000001ff007424 */ /* 0x014fe200078e00ff */
[----:B------:R-:W-:Y:S01]  /*3c30*/  UIADD3 UR6, UPT, UPT, UR6, 0xf0, URZ ;  /* 0x000000f006067890 */ /* 0x000fe2000fffe0ff */
[----:B------:R-:W-:Y:S01]  /*3c40*/  SHF.L.U32 R3, R9, 0x1f, RZ ;  /* 0x0000001f09037819 */ /* 0x000fe200000006ff */
[----:B------:R-:W-:-:S03]  /*3c50*/  UMOV UR5, 0x40 ;  /* 0x0000004000057882 */ /* 0x000fc60000000000 */
[----:B------:R-:W-:Y:S01]  /*3c60*/  UVIRTCOUNT.DEALLOC.SMPOOL 0x80 ;  /* 0x000000800000784c */ /* 0x000fe20000000000 */
[----:B-1----:R-:W-:Y:S02]  /*3c70*/  ULEA UR4, UR4, UR5, 0x18 ;  /* 0x0000000504047291 */ /* 0x002fe4000f8ec0ff */
[----:B------:R-:W-:-:S07]  /*3c80*/  ULEA UR5, UR16, UR6, 0x3 ;  /* 0x0000000610057291 */ /* 0x000fce000f8e18ff */
[----:B------:R1:W-:Y:S02]  /*3c90*/  @P0 STS.U8 [UR4+0x1c], R0 ;  /* 0x00001c00ff000988 */ /* 0x0003e40008000004 */
[----:B------:R-:W2:Y:S02]  /*3ca0*/  SYNCS.PHASECHK.TRANS64.TRYWAIT P0, [UR5], R3 ;  /* 0x00000003ff0075a7 */ /* 0x000ea40008001105 */
[----:B-12---:R-:W-:Y:S05]  /*3cb0*/  @!P0 BRA `(.L_x_66) ;  /* 0x0000004c00c08947 */ /* 0x006fea0003800000 */
.L_x_163:
[----:B------:R-:W-:-:S04]  /*3cc0*/  UIADD3 UR7, UPT, UPT, UR16, 0x1, URZ ;  /* 0x0000000110077890 */ /* 0x000fc8000fffe0ff */
[----:B------:R-:W-:-:S04]  /*3cd0*/  UISETP.NE.AND UP0, UPT, UR7, 0x2, UPT ;  /* 0x000000020700788c */ /* 0x000fc8000bf05270 */
[----:B------:R-:W-:Y:S02]  /*3ce0*/  USEL UR5, URZ, 0x1, UP0 ;  /* 0x00000001ff057887 */ /* 0x000fe40008000000 */
[----:B------:R-:W-:-:S04]  /*3cf0*/  USEL UR7, UR7, URZ, UP0 ;  /* 0x000000ff07077287 */ /* 0x000fc80008000000 */
[----:B------:R-:W-:Y:S01]  /*3d00*/  ULEA UR7, UR7, UR6, 0x3 ;  /* 0x0000000607077291 */ /* 0x000fe2000f8e18ff */
[----:B-1----:R-:W-:-:S04]  /*3d10*/  LOP3.LUT R3, R9, UR5, RZ, 0x3c, !PT ;  /* 0x0000000509037c12 */ /* 0x002fc8000f8e3cff */
[----:B------:R-:W-:-:S04]  /*3d20*/  SHF.L.U32 R3, R3, 0x1f, RZ ;  /* 0x0000001f03037819 */ /* 0x000fc800000006ff */
[----:B------:R-:W1:Y:S02]  /*3d30*/  SYNCS.PHASECHK.TRANS64.TRYWAIT P0, [UR7], R3 ;  /* 0x00000003ff0075a7 */ /* 0x000e640008001107 */
[----:B-1----:R-:W-:Y:S05]  /*3d40*/  @!P0 BRA `(.L_x_67) ;  /* 0x0000004c00b48947 */ /* 0x002fea0003800000 */
.L_x_165:
[----:B------:R-:W-:Y:S01]  /*3d50*/  NOP ;  /* 0x0000000000007918 */ /* 0x000fe20000000000 */
[----:B-1----:R-:W1:Y:S01]  /*3d60*/  LDS R0, [UR4+0x14] ;  /* 0x00001404ff007984 */ /* 0x002e620008000800 */
[----:B------:R-:W-:Y:S01]  /*3d70*/  LOP3.LUT R2, R2, 0xffff, RZ, 0xc0, !PT ;  /* 0x0000ffff02027812 */ /* 0x000fe200078ec0ff */
[----:B------:R-:W-:Y:S02]  /*3d80*/  IMAD.MOV.U32 R3, RZ, RZ, 0xffff ;  /* 0x0000ffffff037424 */ /* 0x000fe400078e00ff */
[----:B------:R-:W-:Y:S01]  /*3d90*/  IMAD.MOV.U32 R5, RZ, RZ, 0x1 ;  /* 0x00000001ff057424 */ /* 0x000fe200078e00ff */
[----:B------:R-:W-:-:S04]  /*3da0*/  SHF.R.U32.HI R2, RZ, 0x5, R2 ;  /* 0x00000005ff027819 */ /* 0x000fc80000011602 */
[-C--:B------:R-:W-:Y:S02]  /*3db0*/  SHF.L.U32 R3, R3, R2.reuse, RZ ;  /* 0x0000000203037219 */ /* 0x080fe400000006ff */
[----:B------:R-:W-:Y:S02]  /*3dc0*/  SHF.L.U32 R5, R5, R2, RZ ;  /* 0x0000000205057219 */ /* 0x000fe400000006ff */
[----:B-1----:R-:W-:-:S04]  /*3dd0*/  LOP3.LUT R0, R0, R3, RZ, 0xc0, !PT ;  /* 0x0000000300007212 */ /* 0x002fc800078ec0ff */
[----:B------:R-:W-:-:S13]  /*3de0*/  ISETP.NE.AND P0, PT, R0, R3, PT ;  /* 0x000000030000720c */ /* 0x000fda0003f05270 */
[----:B------:R-:W-:Y:S05]  /*3df0*/  @P0 BRA `(.L_x_68) ;  /* 0x00000000005c0947 */ /* 0x000fea0003800000 */
[----:B------:R-:W1:Y:S02]  /*3e00*/  LDS R0, [UR4+0x18] ;  /* 0x00001804ff007984 */ /* 0x000e640008000800 */
[----:B-1----:R-:W-:-:S04]  /*3e10*/  LOP3.LUT R0, R0, R5, RZ, 0xc0, !PT ;  /* 0x0000000500007212 */ /* 0x002fc800078ec0ff */
[----:B------:R-:W-:-:S13]  /*3e20*/  ISETP.NE.AND P0, PT, R0, R5, PT ;  /* 0x000000050000720c */ /* 0x000fda0003f05270 */
[----:B------:R-:W-:Y:S05]  /*3e30*/  @P0 BRA `(.L_x_69) ;  /* 0x0000000000400947 */ /* 0x000fea0003800000 */
[----:B---3--:R-:W-:Y:S01]  /*3e40*/  R2UR UR8, R3 ;  /* 0x00000000030872ca */ /* 0x008fe200000e0000 */
[----:B------:R-:W1:Y:S01]  /*3e50*/  S2R R2, SR_LANEID ;  /* 0x0000000000027919 */ /* 0x000e620000000000 */
[----:B------:R-:W-:Y:S01]  /*3e60*/  LOP3.LUT R5, RZ, R5, RZ, 0x33, !PT ;  /* 0x00000005ff057212 */ /* 0x000fe200078e33ff */
[----:B------:R-:W-:Y:S02]  /*3e70*/  VOTEU.ANY UR7, UPT, PT ;  /* 0x0000000000077886 */ /* 0x000fe400038e0100 */
[----:B------:R-:W-:Y:S01]  /*3e80*/  UFLO.U32 UR7, UR7 ;  /* 0x00000007000772bd */ /* 0x000fe200080e0000 */
[----:B------:R-:W2:Y:S07]  /*3e90*/  REDUX UR5, R5 ;  /* 0x00000000050573c4 */ /* 0x000eae0000000000 */
[----:B------:R-:W-:-:S06]  /*3ea0*/  ULOP3.LUT UR8, URZ, UR8, URZ, 0x33, !UPT ;  /* 0x00000008ff087292 */ /* 0x000fcc000f8e33ff */
[----:B------:R-:W-:-:S04]  /*3eb0*/  IMAD.U32 R0, RZ, RZ, UR8 ;  /* 0x00000008ff007e24 */ /* 0x000fc8000f8e00ff */
[----:B------:R-:W3:Y:S02]  /*3ec0*/  REDUX UR6, R0 ;  /* 0x00000000000673c4 */ /* 0x000ee40000000000 */
[----:B------:R4:W-:Y:S01]  /*3ed0*/  UTCATOMSWS.AND URZ, UR8 ;  /* 0x0000000800ff79e3 */ /* 0x0009e20008000000 */
[----:B-1----:R-:W-:Y:S01]  /*3ee0*/  ISETP.EQ.U32.AND P0, PT, R2, UR7, PT ;  /* 0x0000000702007c0c */ /* 0x002fe2000bf02070 */
[----:B--2---:R-:W-:Y:S02]  /*3ef0*/  IMAD.U32 R2, RZ, RZ, UR5 ;  /* 0x00000005ff027e24 */ /* 0x004fe4000f8e00ff */
[----:B---3--:R-:W-:-:S10]  /*3f00*/  IMAD.U32 R3, RZ, RZ, UR6 ;  /* 0x00000006ff037e24 */ /* 0x008fd4000f8e00ff */
[----:B------:R4:W-:Y:S04]  /*3f10*/  @P0 ATOMS.AND RZ, [UR4+0x14], R3 ;  /* 0x00001403ffff098c */ /* 0x0009e8000a800004 */
[----:B------:R4:W-:Y:S01]  /*3f20*/  @P0 ATOMS.AND RZ, [UR4+0x18], R2 ;  /* 0x00001802ffff098c */ /* 0x0009e2000a800004 */
[----:B------:R-:W-:Y:S05]  /*3f30*/  BRA `(.L_x_70) ;  /* 0x0000000000147947 */ /* 0x000fea0003800000 */
.L_x_69:
[----:B------:R-:W-:Y:S02]  /*3f40*/  MOV R2, 0x3f60 ;  /* 0x00003f6000027802 */ /* 0x000fe40000000f00 */
[----:B---3-5:R-:W-:Y:S05]  /*3f50*/  CALL.REL.NOINC `($__internal_0_$__cuda_sm10x_tcgen05_guardrail_trap_col_being_dealloced_not_returned_by_alloc) ;  /* 0x0000005000a07944 */ /* 0x028fea0003c00000 */
[----:B------:R-:W-:Y:S05]  /*3f60*/  BRA `(.L_x_70) ;  /* 0x0000000000087947 */ /* 0x000fea0003800000 */
.L_x_68:
[----:B------:R-:W-:Y:S02]  /*3f70*/  MOV R2, 0x3f90 ;  /* 0x00003f9000027802 */ /* 0x000fe40000000f00 */
[----:B---3-5:R-:W-:Y:S05]  /*3f80*/  CALL.REL.NOINC `($__internal_2_$__cuda_sm10x_tcgen05_guardrail_trap_unallocated_columns_being_dealloced) ;  /* 0x0000005000ac7944 */ /* 0x028fea0003c00000 */
.L_x_70:
[----:B------:R-:W-:Y:S01]  /*3f90*/  NOP ;  /* 0x0000000000007918 */ /* 0x000fe20000000000 */
[----:B----4-:R-:W-:Y:S05]  /*3fa0*/  EXIT ;  /* 0x000000000000794d */ /* 0x010fea0003800000 */
.L_x_54:
[----:B------:R-:W-:-:S09]  /*3fb0*/  UISETP.NE.OR UP6, UPT, UR4, 0x3, !UP6 ;  /* 0x000000030400788c */ /* 0x000fd2000f7c5670 */
[----:B------:R-:W-:Y:S05]  /*3fc0*/  BRA.U UP6, `(.L_x_71) ;  /* 0x0000001106647547 */ /* 0x000fea000b800000 */
[----:B-----5:R-:W2:Y:S01]  /*3fd0*/  LDC.64 R32, c[0x0][0x988] ;  /* 0x00026200ff207b82 */ /* 0x020ea20000000a00 */
[----:B------:R-:W3:Y:S01]  /*3fe0*/  LDCU.64 UR6, c[0x0][0x888] ;  /* 0x00011100ff0677ac */ /* 0x000ee20008000a00 */
[----:B------:R-:W-:Y:S02]  /*3ff0*/  IMAD.MOV.U32 R36, RZ, RZ, 0x1 ;  /* 0x00000001ff247424 */ /* 0x000fe400078e00ff */
[----:B------:R-:W-:Y:S01]  /*4000*/  IMAD.MOV.U32 R34, RZ, RZ, RZ ;  /* 0x000000ffff227224 */ /* 0x000fe200078e00ff */
[----:B------:R-:W4:Y:S03]  /*4010*/  LDCU.64 UR4, c[0x0][0x890] ;  /* 0x00011200ff0477ac */ /* 0x000f260008000a00 */
[----:B------:R-:W1:Y:S01]  /*4020*/  LDC.64 R24, c[0x0][0x980] ;  /* 0x00026000ff187b82 */ /* 0x000e620000000a00 */
[----:B------:R-:W-:Y:S01]  /*4030*/  UMOV UR15, 0x400 ;  /* 0x00000400000f7882 */ /* 0x000fe20000000000 */
[----:B------:R-:W-:-:S02]  /*4040*/  USEL UR22, URZ, 0x1, UP5 ;  /* 0x00000001ff167887 */ /* 0x000fc4000a800000 */
[----:B------:R-:W-:Y:S02]  /*4050*/  ULEA UR15, UR45, UR15, 0x18 ;  /* 0x0000000f2d0f7291 */ /* 0x000fe4000f8ec0ff */
[----:B------:R-:W-:Y:S02]  /*4060*/  UPLOP3.LUT UP2, UPT, UPT, UPT, UPT, 0x40, 0x4 ;  /* 0x000000000004789c */ /* 0x000fe40003f4e870 */
[----:B------:R-:W1:Y:S01]  /*4070*/  LDC R0, c[0x0][0xb30] ;  /* 0x0002cc00ff007b82 */ /* 0x000e620000000800 */
[----:B------:R-:W-:Y:S02]  /*4080*/  UIADD3 UR23, UPT, UPT, UR15, 0x98, URZ ;  /* 0x000000980f177890 */ /* 0x000fe4000fffe0ff */
[----:B---3--:R-:W-:Y:S02]  /*4090*/  UISETP.NE.U32.AND UP1, UPT, UR6, URZ, UPT ;  /* 0x000000ff0600728c */ /* 0x008fe4000bf25070 */
[----:B------:R-:W-:Y:S02]  /*40a0*/  UIADD3 UR33, UPT, UPT, UR15, 0x80, URZ ;  /* 0x000000800f217890 */ /* 0x000fe4000fffe0ff */
[----:B------:R-:W-:Y:S01]  /*40b0*/  UISETP.NE.AND.EX UP1, UPT, UR7, URZ, UPT, UP1 ;  /* 0x000000ff0700728c */ /* 0x000fe2000bf25310 */
[----:B------:R-:W3:Y:S01]  /*40c0*/  LDC R27, c[0x0][0x370] ;  /* 0x0000dc00ff1b7b82 */ /* 0x000ee20000000800 */
[C---:B--2---:R-:W-:Y:S01]  /*40d0*/  ISETP.NE.AND P0, PT, R33.reuse, 0x1, PT ;  /* 0x000000012100780c */ /* 0x044fe20003f05270 */
[----:B------:R-:W-:Y:S01]  /*40e0*/  UIADD3 UR25, UPT, UPT, UR15, 0x88, URZ ;  /* 0x000000880f197890 */ /* 0x000fe2000fffe0ff */
[----:B------:R-:W-:Y:S01]  /*40f0*/  R2UR UR6, R33 ;  /* 0x00000000210672ca */ /* 0x000fe200000e0000 */
[----:B----4-:R-:W-:Y:S01]  /*4100*/  UISETP.NE.U32.AND UP5, UPT, UR4, URZ, UPT ;  /* 0x000000ff0400728c */ /* 0x010fe2000bfa5070 */
[----:B------:R-:W-:Y:S01]  /*4110*/  IMAD.MOV.U32 R33, RZ, RZ, 0x1000 ;  /* 0x00001000ff217424 */ /* 0x000fe200078e00ff */
[----:B------:R-:W-:-:S02]  /*4120*/  UIADD3 UR14, UPT, UPT, UR15, 0xd8, URZ ;  /* 0x000000d80f0e7890 */ /* 0x000fc4000fffe0ff */
[----:B------:R-:W2:Y:S01]  /*4130*/  LDC R2, c[0x0][0xb0c] ;  /* 0x0002c300ff027b82 */ /* 0x000ea20000000800 */
[----:B-1----:R-:W-:Y:S01]  /*4140*/  R2UR UR7, R24 ;  /* 0x00000000180772ca */ /* 0x002fe200000e0000 */
[----:B------:R-:W-:Y:S02]  /*4150*/  UIADD3 UR17, UPT, UPT, UR15, 0x90, URZ ;  /* 0x000000900f117890 */ /* 0x000fe4000fffe0ff */
[----:B------:R-:W-:Y:S02]  /*4160*/  UPRMT UR23, UR45, 0x654, UR23 ;  /* 0x000006542d177896 */ /* 0x000fe40008000017 */
[----:B------:R-:W-:Y:S02]  /*4170*/  UPRMT UR31, UR45, 0x654, UR33 ;  /* 0x000006542d1f7896 */ /* 0x000fe40008000021 */
[----:B------:R-:W1:Y:S01]  /*4180*/  LDC R17, c[0x0][0xb20] ;  /* 0x0002c800ff117b82 */ /* 0x000e620000000800 */
[----:B------:R-:W-:Y:S01]  /*4190*/  ISETP.NE.AND P1, PT, R0, 0x1, PT ;  /* 0x000000010000780c */ /* 0x000fe20003f25270 */
[----:B------:R-:W-:-:S02]  /*41a0*/  UPRMT UR30, UR45, 0x654, UR25 ;  /* 0x000006542d1e7896 */ /* 0x000fc40008000019 */
[----:B------:R-:W-:Y:S02]  /*41b0*/  UPRMT UR14, URZ, 0x654, UR14 ;  /* 0x00000654ff0e7896 */ /* 0x000fe4000800000e */
[----:B------:R-:W-:Y:S02]  /*41c0*/  UPRMT UR45, UR45, 0x654, UR17 ;  /* 0x000006542d2d7896 */ /* 0x000fe40008000011 */
[----:B------:R-:W4:Y:S01]  /*41d0*/  LDC.64 R38, c[0x0][0x348] ;  /* 0x0000d200ff267b82 */ /* 0x000f220000000a00 */
[----:B------:R-:W-:Y:S01]  /*41e0*/  UISETP.NE.AND.EX UP5, UPT, UR5, URZ, UPT, UP5 ;  /* 0x000000ff0500728c */ /* 0x000fe2000bfa5350 */
[----:B------:R-:W-:-:S06]  /*41f0*/  VOTEU.ANY UP4, P0 ;  /* 0x0000000000ff7886 */ /* 0x000fcc0000080100 */
[----:B------:R-:W1:Y:S08]  /*4200*/  LDC.64 R20, c[0x0][0xb10] ;  /* 0x0002c400ff147b82 */ /* 0x000e700000000a00 */
[----:B------:R-:W1:Y:S08]  /*4210*/  LDC.64 R6, c[0x0][0xb18] ;  /* 0x0002c600ff067b82 */ /* 0x000e700000000a00 */
[----:B------:R-:W1:Y:S08]  /*4220*/  LDC.64 R4, c[0x0][0xb28] ;  /* 0x0002ca00ff047b82 */ /* 0x000e700000000a00 */
[----:B------:R-:W1:Y:S08]  /*4230*/  LDC.64 R22, c[0x0][0x990] ;  /* 0x00026400ff167b82 */ /* 0x000e700000000a00 */
[----:B--23--:R-:W1:Y:S02]  /*4240*/  LDC R18, c[0x0][0x374] ;  /* 0x0000dd00ff127b82 */ /* 0x00ce640000000800 */
.L_x_82:
[----:B------:R-:W-:Y:S04]  /*4250*/  SHF.L.U32 R3, R34, 0x1f, RZ ;  /* 0x0000001f22037819 */ /* 0x000fe800000006ff */
[----:B--2---:R-:W2:Y:S02]  /*4260*/  SYNCS.PHASECHK.TRANS64.TRYWAIT P0, [UR15+0xd0], R3 ;  /* 0x0000d003ff0075a7 */ /* 0x004ea4000800110f */
[----:B--2---:R-:W-:Y:S05]  /*4270*/  @!P0 BRA `(.L_x_72) ;  /* 0x0000004800808947 */ /* 0x004fea0003800000 */
.L_x_167:
[----:B------:R-:W3:Y:S01]  /*4280*/  LDS.128 R28, [UR15+0x110] ;  /* 0x0001100fff1c7984 */ /* 0x000ee20008000c00 */
[----:B------:R-:W-:Y:S01]  /*4290*/  ISETP.GE.AND P0, PT, R26, 0x1, PT ;  /* 0x000000011a00780c */ /* 0x000fe20003f06270 */
[----:B------:R-:W-:Y:S01]  /*42a0*/  @!PT LDS RZ, [RZ] ;  /* 0x00000000fffff984 */ /* 0x000fe20000000800 */
[----:B------:R-:W-:Y:S01]  /*42b0*/  @!PT LDS RZ, [RZ] ;  /* 0x00000000fffff984 */ /* 0x000fe20000000800 */
[----:B------:R-:W-:Y:S01]  /*42c0*/  @!PT LDS RZ, [RZ] ;  /* 0x00000000fffff984 */ /* 0x000fe20000000800 */
[----:B------:R-:W-:Y:S01]  /*42d0*/  @!PT LDS RZ, [RZ] ;  /* 0x00000000fffff984 */ /* 0x000fe20000000800 */
[----:B------:R5:W-:Y:S06]  /*42e0*/  MEMBAR.ALL.CTA ;  /* 0x0000000000007992 */ /* 0x000bec0000008000 */
[----:B-----5:R-:W5:Y:S02]  /*42f0*/  FENCE.VIEW.ASYNC.S ;  /* 0x00000000000073c6 */ /* 0x020f640000000000 */
[----:B-----5:R-:W-:Y:S01]  /*4300*/  SYNCS.ARRIVE.TRANS64.RED.A1T0 RZ, [UR14], RZ ;  /* 0x000000ffffff79a7 */ /* 0x020fe2000810040e */
[----:B---3--:R-:W-:Y:S11]  /*4310*/  LOP3.LUT P3, RZ, R30, 0x1, RZ, 0xc0, !PT ;  /* 0x000000011eff7812 */ /* 0x008ff6000786c0ff */
[----:B------:R-:W-:Y:S02]  /*4320*/  @!UPT UIADD3 URZ, UPT, UPT, URZ, URZ, URZ ;  /* 0x000000fffffff290 */ /* 0x000fe4000fffe0ff */
[----:B------:R-:W-:Y:S02]  /*4330*/  @P3 MOV R13, R28 ;  /* 0x0000001c000d3202 */ /* 0x000fe40000000f00 */
[----:B------:R-:W-:Y:S01]  /*4340*/  @P3 LOP3.LUT R8, R29, 0xffff, RZ, 0xc0, !PT ;  /* 0x0000ffff1d083812 */ /* 0x000fe200078ec0ff */
[----:B------:R-:W-:Y:S06]  /*4350*/  @!P0 BRA `(.L_x_73) ;  /* 0x0000000000a48947 */ /* 0x000fec0003800000 */
[----:B-1----:R-:W-:Y:S01]  /*4360*/  IMAD.HI.U32 R42, R18, R7, RZ ;  /* 0x00000007122a7227 */ /* 0x002fe200078e00ff */
[----:B------:R-:W-:Y:S02]  /*4370*/  ISETP.NE.AND P0, PT, R6, 0x1, PT ;  /* 0x000000010600780c */ /* 0x000fe40003f05270 */
[----:B------:R-:W-:Y:S01]  /*4380*/  ISETP.NE.AND P2, PT, R26, 0x1, PT ;  /* 0x000000011a00780c */ /* 0x000fe20003f45270 */
[-C--:B------:R-:W-:Y:S01]  /*4390*/  IMAD.HI.U32 R40, R27, R20.reuse, RZ ;  /* 0x000000141b287227 */ /* 0x080fe200078e00ff */
[----:B------:R-:W-:Y:S02]  /*43a0*/  SHF.R.U32.HI R37, RZ, R17, R42 ;  /* 0x00000011ff257219 */ /* 0x000fe4000001162a */
[----:B------:R-:W-:Y:S01]  /*43b0*/  ISETP.NE.AND P4, PT, R2, 0x1, PT ;  /* 0x000000010200780c */ /* 0x000fe20003f85270 */
[----:B------:R-:W-:Y:S01]  /*43c0*/  IMAD.HI.U32 R46, R8, R7, RZ ;  /* 0x00000007082e7227 */ /* 0x000fe200078e00ff */
[----:B------:R-:W-:Y:S02]  /*43d0*/  SHF.R.U32.HI R40, RZ, R21, R40 ;  /* 0x00000015ff287219 */ /* 0x000fe40000011628 */
[----:B--2---:R-:W-:Y:S01]  /*43e0*/  SEL R3, R18, R37, !P0 ;  /* 0x0000002512037207 */ /* 0x004fe20004000000 */
[----:B------:R-:W-:Y:S01]  /*43f0*/  IMAD.HI.U32 R42, R13, R20, RZ ;  /* 0x000000140d2a7227 */ /* 0x000fe200078e00ff */
[----:B------:R-:W-:Y:S02]  /*4400*/  SEL R11, R27, R40, !P4 ;  /* 0x000000281b0b7207 */ /* 0x000fe40006000000 */
[----:B------:R-:W-:Y:S01]  /*4410*/  SHF.R.U32.HI R37, RZ, R17, R46 ;  /* 0x00000011ff257219 */ /* 0x000fe2000001162e */
[-C--:B------:R-:W-:Y:S01]  /*4420*/  IMAD.HI.U32 R44, R3, R4.reuse, RZ ;  /* 0x00000004032c7227 */ /* 0x080fe200078e00ff */
[----:B------:R-:W-:Y:S02]  /*4430*/  SHF.R.U32.HI R42, RZ, R21, R42 ;  /* 0x00000015ff2a7219 */ /* 0x000fe4000001162a */
[----:B------:R-:W-:Y:S01]  /*4440*/  SEL R9, R8, R37, !P0 ;  /* 0x0000002508097207 */ /* 0x000fe20004000000 */
[-C--:B------:R-:W-:Y:S01]  /*4450*/  IMAD.HI.U32 R40, R11, R4.reuse, RZ ;  /* 0x000000040b287227 */ /* 0x080fe200078e00ff */
[-C--:B------:R-:W-:Y:S03]  /*4460*/  @P2 SHF.R.U32.HI R3, RZ, R5.reuse, R44 ;  /* 0x00000005ff032219 */ /* 0x080fe6000001162c */
[----:B------:R-:W-:Y:S01]  /*4470*/  IMAD.HI.U32 R14, R9, R4, RZ ;  /* 0x00000004090e7227 */ /* 0x000fe200078e00ff */
[----:B------:R-:W-:Y:S03]  /*4480*/  @P2 SHF.R.U32.HI R11, RZ, R5, R40 ;  /* 0x00000005ff0b2219 */ /* 0x000fe60000011628 */
[C---:B------:R-:W-:Y:S01]  /*4490*/  IMAD R10, R26.reuse, R3, RZ ;  /* 0x000000031a0a7224 */ /* 0x040fe200078e02ff */
[----:B------:R-:W-:Y:S01]  /*44a0*/  SEL R3, R13, R42, !P4 ;  /* 0x0000002a0d037207 */ /* 0x000fe20006000000 */
[C---:B------:R-:W-:Y:S01]  /*44b0*/  IMAD R12, R26.reuse, R11, RZ ;  /* 0x0000000b1a0c7224 */ /* 0x040fe200078e02ff */
[-C--:B------:R-:W-:Y:S02]  /*44c0*/  SHF.R.U32.HI R14, RZ, R5.reuse, R14 ;  /* 0x00000005ff0e7219 */ /* 0x080fe4000001160e */
[C---:B------:R-:W-:Y:S02]  /*44d0*/  ISETP.GE.AND P0, PT, R9.reuse, R10, PT ;  /* 0x0000000a0900720c */ /* 0x040fe40003f06270 */
[----:B------:R-:W-:Y:S02]  /*44e0*/  SEL R15, R9, R14, !P2 ;  /* 0x0000000e090f7207 */ /* 0x000fe40005000000 */
[C---:B------:R-:W-:Y:S03]  /*44f0*/  ISETP.GE.OR P0, PT, R3.reuse, R12, P0 ;  /* 0x0000000c0300720c */ /* 0x040fe60000706670 */
[----:B------:R-:W-:Y:S04]  /*4500*/  IMAD.MOV R14, RZ, RZ, -R15 ;  /* 0x000000ffff0e7224 */ /* 0x000fe800078e0a0f */
[----:B------:R-:W-:Y:S06]  /*4510*/  IMAD R14, R26, R14, R9 ;  /* 0x0000000e1a0e7224 */ /* 0x000fec00078e0209 */
[C---:B------:R-:W-:Y:S05]  /*4520*/  @!P0 IMAD.HI.U32 R10, R3.reuse, R4, RZ ;  /* 0x00000004030a8227 */ /* 0x040fea00078e00ff */
[----:B------:R-:W-:Y:S04]  /*4530*/  @!P0 SHF.R.U32.HI R10, RZ, R5, R10 ;  /* 0x00000005ff0a8219 */ /* 0x000fe8000001160a */
[----:B------:R-:W-:Y:S01]  /*4540*/  @!P0 SEL R0, R3, R10, !P2 ;  /* 0x0000000a03008207 */ /* 0x000fe20005000000 */
[----:B------:R-:W-:Y:S03]  /*4550*/  IMAD.MOV R10, RZ, RZ, -R3 ;  /* 0x000000ffff0a7224 */ /* 0x000fe600078e0a03 */
[----:B------:R-:W-:Y:S01]  /*4560*/  @!P0 IADD3 R15, PT, PT, R15, -R0, RZ ;  /* 0x800000000f0f8210 */ /* 0x000fe20007ffe0ff */
[----:B------:R-:W-:Y:S01]  /*4570*/  @!P0 IMAD R0, R11, R14, R0 ;  /* 0x0000000e0b008224 */ /* 0x000fe200078e0200 */
[----:B------:R-:W-:Y:S01]  /*4580*/  IADD3 R11, PT, PT, -R9, RZ, RZ ;  /* 0x000000ff090b7210 */ /* 0x000fe20007ffe1ff */
[----:B------:R-:W-:Y:S02]  /*4590*/  IMAD R13, R2, R10, R13 ;  /* 0x0000000a020d7224 */ /* 0x000fe400078e020d */
[----:B------:R-:W-:Y:S02]  /*45a0*/  @!P0 IMAD R9, R15, R26, R3 ;  /* 0x0000001a0f098224 */ /* 0x000fe400078e0203 */
[----:B------:R-:W-:Y:S02]  /*45b0*/  @!P0 IMAD.MOV.U32 R3, RZ, RZ, R0 ;  /* 0x000000ffff038224 */ /* 0x000fe400078e0000 */
[----:B------:R-:W-:Y:S02]  /*45c0*/  IMAD R8, R6, R11, R8 ;  /* 0x0000000b06087224 */ /* 0x000fe400078e0208 */
[----:B------:R-:W-:Y:S02]  /*45d0*/  IMAD R13, R3, R2, R13 ;  /* 0x00000002030d7224 */ /* 0x000fe400078e020d */
[----:B------:R-:W-:Y:S02]  /*45e0*/  IMAD R8, R9, R6, R8 ;  /* 0x0000000609087224 */ /* 0x000fe400078e0208 */
.L_x_73:
[----:B------:R-:W-:Y:S05]  /*45f0*/  BRA.U UP2, `(.L_x_74) ;  /* 0x0000000102107547 */ /* 0x000fea000b800000 */
[----:B--2---:R-:W-:Y:S04]  /*4600*/  MOV R0, UR22 ;  /* 0x0000001600007c02 */ /* 0x004fe80008000f00 */
[----:B------:R-:W-:Y:S04]  /*4610*/  SHF.L.U32 R3, R0, 0x1f, RZ ;  /* 0x0000001f00037819 */ /* 0x000fe800000006ff */
[----:B------:R-:W2:Y:S02]  /*4620*/  SYNCS.PHASECHK.TRANS64.TRYWAIT P0, [UR15+0xc8], R3 ;  /* 0x0000c803ff0075a7 */ /* 0x000ea4000800110f */
[----:B--2---:R-:W-:Y:S05]  /*4630*/  @!P0 BRA `(.L_x_75) ;  /* 0x0000004400a88947 */ /* 0x004fea0003800000 */
.L_x_74:
[----:B------:R-:W-:Y:S02]  /*4640*/  R2UR UR34, R16 ;  /* 0x00000000102272ca */ /* 0x000fe400000e0000 */
[----:B------:R-:W-:Y:S02]  /*4650*/  ISETP.NE.U32.AND P0, PT, RZ, UR4, PT ;  /* 0x00000004ff007c0c */ /* 0x000fe4000bf05070 */
[----:B------:R-:W-:Y:S02]  /*4660*/  SHF.L.U32 R12, R36, 0x1f, RZ ;  /* 0x0000001f240c7819 */ /* 0x000fe400000006ff */
[----:B------:R-:W-:Y:S07]  /*4670*/  ISETP.NE.AND.EX P0, PT, RZ, UR5, PT, P0 ;  /* 0x00000005ff007c0c */ /* 0x000fee000bf05300 */
[----:B------:R-:W-:Y:S01]  /*4680*/  USHF.L.U32 UR34, UR34, 0x7, URZ ;  /* 0x0000000722227899 */ /* 0x000fe200080006ff */
[----:B------:R-:W-:Y:S11]  /*4690*/  BRA.U !UP5, `(.L_x_76) ;  /* 0x000000010d347547 */ /* 0x000ff6000b800000 */
[----:B------:R-:W-:Y:S01]  /*46a0*/  UPLOP3.LUT UP0, UPT, UPT, UPT, UP1, 0x80, 0x8 ;  /* 0x000000000008789c */ /* 0x000fe20003f0f010 */
[----:B--2---:R-:W-:Y:S02]  /*46b0*/  HFMA2 R0, -RZ, RZ, 0, 5.9604644775390625e-08 ;  /* 0x00000001ff007431 */ /* 0x004fe400000001ff */
[----:B------:R-:W-:Y:S03]  /*46c0*/  IMAD.MOV.U32 R63, RZ, RZ, 0x1 ;  /* 0x00000001ff3f7424 */ /* 0x000fe600078e00ff */
[----:B------:R-:W-:Y:S05]  /*46d0*/  PLOP3.LUT P2, PT, PT, PT, UP0, 0x80, 0x8 ;  /* 0x000000000008781c */ /* 0x000fea0003f4f008 */
[----:B------:R-:W2:Y:S01]  /*46e0*/  @UP0 LDCU.64 UR10, c[0x0][0x888] ;  /* 0x00011100ff0a07ac */ /* 0x000ea20008000a00 */
[----:B------:R-:W-:Y:S07]  /*46f0*/  @UP0 UIMAD UR8, UR57, UR4, URZ ;  /* 0x00000004390802a4 */ /* 0x000fee000f8e02ff */
[----:B------:R-:W-:Y:S01]  /*4700*/  @!P2 PRMT R63, R0, 0x7610, R63 ;  /* 0x00007610003fa816 */ /* 0x000fe2000000003f */
[----:B--2---:R-:W-:Y:S03]  /*4710*/  @UP0 UIMAD.WIDE UR10, UR8, 0x4, UR10 ;  /* 0x00000004080a08a5 */ /* 0x004fe6000f8e020a */
[----:B------:R-:W2:Y:S03]  /*4720*/  @!UP0 LDCU UR8, c[0x0][0x880] ;  /* 0x00011000ff0887ac */ /* 0x000ea60008000800 */
[----:B------:R-:W-:Y:S01]  /*4730*/  IMAD.U32 R10, RZ, RZ, UR10 ;  /* 0x0000000aff0a7e24 */ /* 0x000fe2000f8e00ff */
[----:B------:R-:W-:Y:S05]  /*4740*/  MOV R11, UR11 ;  /* 0x0000000b000b7c02 */ /* 0x000fea0008000f00 */
[----:B------:R3:W5:Y:S02]  /*4750*/  @P2 LDG.E R35, desc[UR48][R10.64] ;  /* 0x000000300a232981 */ /* 0x000764000c1e1900 */
[----:B--23--:R-:W-:Y:S07]  /*4760*/  @!P2 IMAD.U32 R35, RZ, RZ, UR8 ;  /* 0x00000008ff23ae24 */ /* 0x00cfee000f8e00ff */
.L_x_76:
[----:B-----5:R-:W-:Y:S01]  /*4770*/  @!P0 FSETP.EQ.AND P4, PT, R35, RZ, PT ;  /* 0x000000ff2300820b */ /* 0x020fe20003f82000 */
[----:B------:R-:W-:Y:S01]  /*4780*/  @!UPT UIADD3 URZ, UPT, UPT, URZ, URZ, URZ ;  /* 0x000000fffffff290 */ /* 0x000fe2000fffe0ff */
[----:B------:R-:W-:Y:S11]  /*4790*/  @!P0 BRA `(.L_x_77) ;  /* 0x0000000000148947 */ /* 0x000ff60003800000 */
[----:B------:R-:W-:Y:S02]  /*47a0*/  LOP3.LUT P0, RZ, R63, 0xff, RZ, 0xc0, !PT ;  /* 0x000000ff3fff7812 */ /* 0x000fe4000780c0ff */
[----:B------:R-:W-:Y:S04]  /*47b0*/  PLOP3.LUT P4, PT, PT, PT, UP0, 0x80, 0x8 ;  /* 0x000000000008781c */ /* 0x000fe80003f8f008 */
[----:B------:R-:W-:Y:S07]  /*47c0*/  PLOP3.LUT P4, PT, P4, PT, PT, 0x8, 0x80 ;  /* 0x000000000080781c */ /* 0x000fee000278e170 */
[----:B------:R-:W-:Y:S11]  /*47d0*/  @P0 FSETP.EQ.AND P4, PT, R35, RZ, PT ;  /* 0x000000ff2300020b */ /* 0x000ff60003f82000 */
[----:B------:R-:W-:Y:S02]  /*47e0*/  @!UPT UIADD3 URZ, UPT, UPT, URZ, URZ, URZ ;  /* 0x000000fffffff290 */ /* 0x000fe4000fffe0ff */
.L_x_77:
[----:B------:R-:W-:Y:S01]  /*47f0*/  ISETP.NE.AND P0, PT, R24, 0x1, PT ;  /* 0x000000011800780c */ /* 0x000fe20003f05270 */
[----:B------:R-:W3:Y:S01]  /*4800*/  SYNCS.PHASECHK.TRANS64.TRYWAIT P2, [UR15+0xa0], R12 ;  /* 0x0000a00cff0075a7 */ /* 0x000ee2000804110f */
[----:B------:R-:W-:Y:S04]  /*4810*/  IMAD.SHL.U32 R10, R19, 0x40, RZ ;  /* 0x00000040130a7824 */ /* 0x000fe800078e00ff */
[C---:B------:R-:W-:Y:S01]  /*4820*/  IMAD.HI.U32 R9, R10.reuse, R25, RZ ;  /* 0x000000190a097227 */ /* 0x040fe200078e00ff */
[C---:B------:R-:W-:Y:S04]  /*4830*/  R2UR UR35, R10.reuse ;  /* 0x000000000a2372ca */ /* 0x040fe800000e0000 */
[----:B------:R-:W-:Y:S04]  /*4840*/  SHF.R.U32.HI R9, RZ, R32, R9 ;  /* 0x00000020ff097219 */ /* 0x000fe80000011609 */
[----:B------:R-:W-:Y:S02]  /*4850*/  SEL R9, R10, R9, !P0 ;  /* 0x000000090a097207 */ /* 0x000fe40004000000 */
[----:B------:R-:W-:Y:S02]  /*4860*/  ELECT P0, URZ, PT ;  /* 0x0000000000ff782f */ /* 0x000fe40003800000 */
[C---:B------:R-:W-:Y:S01]  /*4870*/  R2UR UR8, R9.reuse ;  /* 0x00000000090872ca */ /* 0x040fe200000e0000 */
[C---:B-12---:R-:W-:Y:S01]  /*4880*/  IMAD.HI.U32 R0, R9.reuse, R22, RZ ;  /* 0x0000001609007227 */ /* 0x046fe200078e00ff */
[----:B------:R-:W-:Y:S02]  /*4890*/  PLOP3.LUT P4, PT, P4, P0, PT, 0xf2, 0x2f ;  /* 0x00000000002f781c */ /* 0x000fe40002781e72 */
[----:B------:R-:W-:Y:S01]  /*48a0*/  R2UR UR36, R9 ;  /* 0x00000000092472ca */ /* 0x000fe200000e0000 */
[----:B------:R-:W-:Y:S01]  /*48b0*/  IMAD.MOV R3, RZ, RZ, -R9 ;  /* 0x000000ffff037224 */ /* 0x000fe200078e0a09 */
[----:B------:R-:W-:Y:S04]  /*48c0*/  SHF.R.U32.HI R0, RZ, R23, R0 ;  /* 0x00000017ff007219 */ /* 0x000fe80000011600 */
[----:B------:R-:W-:Y:S02]  /*48d0*/  R2UR UR37, R0 ;  /* 0x00000000002572ca */ /* 0x000fe400000e0000 */
[----:B------:R-:W-:Y:S03]  /*48e0*/  R2UR UR9, R3 ;  /* 0x00000000030972ca */ /* 0x000fe600000e0000 */
[----:B----4-:R-:W-:Y:S08]  /*48f0*/  @!P4 IADD3 R9, P0, PT, R38, 0x580, RZ ;  /* 0x000005802609c810 */ /* 0x010ff00007f1e0ff */
[----:B------:R-:W-:Y:S02]  /*4900*/  USEL UR37, UR8, UR37, !UP4 ;  /* 0x0000002508257287 */ /* 0x000fe4000e000000 */
[----:B------:R-:W-:Y:S04]  /*4910*/  UIMAD UR35, UR7, UR9, UR35 ;  /* 0x00000009072372a4 */ /* 0x000fe8000f8e0223 */
[----:B------:R-:W-:Y:S05]  /*4920*/  IMAD R0, RZ, RZ, -UR37 ;  /* 0x80000025ff007e24 */ /* 0x000fea000f8e02ff */
[----:B------:R-:W-:Y:S01]  /*4930*/  R2UR UR8, R0 ;  /* 0x00000000000872ca */ /* 0x000fe200000e0000 */
[----:B------:R-:W-:Y:S11]  /*4940*/  @!P4 IMAD.X R0, RZ, RZ, R39, P0 ;  /* 0x000000ffff00c224 */ /* 0x000ff600000e0627 */
[----:B------:R-:W-:Y:S01]  /*4950*/  @!UPT UIADD3 URZ, UPT, UPT, URZ, URZ, URZ ;  /* 0x000000fffffff290 */ /* 0x000fe2000fffe0ff */
[----:B------:R-:W-:Y:S01]  /*4960*/  UIMAD UR36, UR6, UR8, UR36 ;  /* 0x00000008062472a4 */ /* 0x000fe2000f8e0224 */
[----:B---3--:R-:W-:Y:S11]  /*4970*/  @!P2 BRA `(.L_x_78) ;  /* 0x0000004000f0a947 */ /* 0x008ff60003800000 */
.L_x_170:
[----:B------:R-:W-:Y:S01]  /*4980*/  @!P4 R2UR UR8, R9 ;  /* 0x000000000908c2ca */ /* 0x000fe200000e0000 */
[----:B------:R-:W-:Y:S01]  /*4990*/  VOTEU.ALL UP3, P4 ;  /* 0x0000000000ff7886 */ /* 0x000fe20002060000 */
[----:B------:R-:W-:Y:S01]  /*49a0*/  @!P4 R2UR UR9, R0 ;  /* 0x000000000009c2ca */ /* 0x000fe200000e0000 */
[----:B------:R-:W-:Y:S01]  /*49b0*/  VOTEU.ALL UP2, P4 ;  /* 0x0000000000ff7886 */ /* 0x000fe20002040000 */
[----:B------:R-:W-:Y:S01]  /*49c0*/  @!P4 IMAD.MOV.U32 R0, RZ, RZ, 0x1000 ;  /* 0x00001000ff00c424 */ /* 0x000fe200078e00ff */
[----:B------:R-:W-:Y:S01]  /*49d0*/  @!P4 IADD3 R9, P0, PT, R38, 0x580, RZ ;  /* 0x000005802609c810 */ /* 0x000fe20007f1e0ff */
[----:B------:R-:W-:Y:S07]  /*49e0*/  @!UP3 UIADD3 UR32, UPT, UPT, UR15, 0x200, URZ ;  /* 0x000002000f20b890 */ /* 0x000fee000fffe0ff */
[----:B------:R-:W-:Y:S02]  /*49f0*/  IMAD.U32 R10, RZ, RZ, UR8 ;  /* 0x00000008ff0a7e24 */ /* 0x000fe4000f8e00ff */
[----:B------:R-:W-:Y:S01]  /*4a00*/  IMAD.U32 R11, RZ, RZ, UR9 ;  /* 0x00000009ff0b7e24 */ /* 0x000fe2000f8e00ff */
[----:B------:R-:W-:Y:S02]  /*4a10*/  @!UP3 UPRMT UR9, URZ, 0x40, URZ ;  /* 0x00000040ff09b896 */ /* 0x000fe400080000ff */
[----:B------:R-:W-:Y:S02]  /*4a20*/  @!P4 R2UR UR10, R10 ;  /* 0x000000000a0ac2ca */ /* 0x000fe400000e0000 */
[----:B------:R-:W-:Y:S01]  /*4a30*/  @!P4 R2UR UR11, R11 ;  /* 0x000000000b0bc2ca */ /* 0x000fe200000e0000 */
[----:B------:R-:W-:Y:S11]  /*4a40*/  @!UP3 UPRMT UR8, UR9, 0x5410, URZ ;  /* 0x000054100908b896 */ /* 0x000ff600080000ff */
[----:B------:R-:W-:Y:S01]  /*4a50*/  @!UPT UIADD3 URZ, UPT, UPT, URZ, URZ, URZ ;  /* 0x000000fffffff290 */ /* 0x000fe2000fffe0ff */
[----:B------:R2:W-:Y:S01]  /*4a60*/  @!UP2 UTMALDG.4D.IM2COL [UR32], [UR10], UR8 ;  /* 0x000000200a00a3b4 */ /* 0x0005e20008058008 */
[----:B------:R3:W-:Y:S01]  /*4a70*/  @!P4 SYNCS.ARRIVE.TRANS64.RED.A0TR RZ, [UR15+0x80], R0 ;  /* 0x00008000ffffc9a7 */ /* 0x0007e2000830040f */
[----:B------:R-:W-:Y:S01]  /*4a80*/  SYNCS.ARRIVE.TRANS64.RED.A1T0 RZ, [UR31], RZ ;  /* 0x000000ffffff79a7 */ /* 0x000fe2000810041f */
[----:B---3--:R-:W-:Y:S01]  /*4a90*/  @!P4 IMAD.X R0, RZ, RZ, R39, P0 ;  /* 0x000000ffff00c224 */ /* 0x008fe200000e0627 */
[----:B------:R-:W3:Y:S02]  /*4aa0*/  SYNCS.PHASECHK.TRANS64.TRYWAIT P2, [UR15+0xa8], R12 ;  /* 0x0000a80cff0075a7 */ /* 0x000ee4000804110f */
[----:B--23--:R-:W-:Y:S05]  /*4ab0*/  @!P2 BRA `(.L_x_79) ;  /* 0x0000004000b8a947 */ /* 0x00cfea0003800000 */
.L_x_172:
[----:B------:R-:W-:Y:S01]  /*4ac0*/  @!P4 R2UR UR8, R0 ;  /* 0x000000000008c2ca */ /* 0x000fe200000e0000 */
[----:B------:R-:W-:Y:S01]  /*4ad0*/  VOTEU.ALL UP3, P4 ;  /* 0x0000000000ff7886 */ /* 0x000fe20002060000 */
[----:B------:R-:W-:Y:S01]  /*4ae0*/  @!P4 R2UR UR9, R9 ;  /* 0x000000000909c2ca */ /* 0x000fe200000e0000 */
[----:B------:R-:W-:Y:S01]  /*4af0*/  VOTEU.ALL UP2, P4 ;  /* 0x0000000000ff7886 */ /* 0x000fe20002040000 */
[----:B------:R-:W-:Y:S01]  /*4b00*/  @!P4 IMAD.MOV.U32 R0, RZ, RZ, 0x1000 ;  /* 0x00001000ff00c424 */ /* 0x000fe200078e00ff */
[----:B------:R-:W-:Y:S01]  /*4b10*/  UMOV UR27, UR35 ;  /* 0x00000023001b7c82 */ /* 0x000fe20008000000 */
[----:B------:R-:W-:Y:S01]  /*4b20*/  @!UP3 UIADD3 UR26, UPT, UPT, UR34, 0x20, URZ ;  /* 0x00000020221ab890 */ /* 0x000fe2000fffe0ff */
[----:B------:R-:W-:Y:S01]  /*4b30*/  @!P4 IADD3 R19, P0, PT, R38, 0x580, RZ ;  /* 0x000005802613c810 */ /* 0x000fe20007f1e0ff */
[----:B------:R-:W-:Y:S01]  /*4b40*/  @!UP3 UIADD3 UR24, UPT, UPT, UR15, 0x1200, URZ ;  /* 0x000012000f18b890 */ /* 0x000fe2000fffe0ff */
[----:B------:R-:W-:Y:S01]  /*4b50*/  UMOV UR28, UR36 ;  /* 0x00000024001c7c82 */ /* 0x000fe20008000000 */
[----:B------:R-:W-:Y:S02]  /*4b60*/  UMOV UR29, UR37 ;  /* 0x00000025001d7c82 */ /* 0x000fe40008000000 */
[----:B------:R-:W-:Y:S02]  /*4b70*/  @!P4 IMAD.X R16, RZ, RZ, R39, P0 ;  /* 0x000000ffff10c224 */ /* 0x000fe400000e0627 */
        /* <DEDUP_REMOVED lines=10> */
[----:B------:R-:W3:Y:S02]  /*4c20*/  SYNCS.PHASECHK.TRANS64.TRYWAIT P2, [UR15+0xb0], R12 ;  /* 0x0000b00cff0075a7 */ /* 0x000ee4000804110f */
[----:B--23--:R-:W-:Y:S05]  /*4c30*/  @!P2 BRA `(.L_x_80) ;  /* 0x000000400070a947 */ /* 0x00cfea0003800000 */
.L_x_174:
[----:B------:R-:W2:Y:S01]  /*4c40*/  LDC.64 R14, c[0x0][0xb10] ;  /* 0x0002c400ff0e7b82 */ /* 0x000ea20000000a00 */
[----:B------:R-:W-:Y:S01]  /*4c50*/  @!P4 R2UR UR8, R16 ;  /* 0x000000001008c2ca */ /* 0x000fe200000e0000 */
[----:B------:R-:W-:Y:S01]  /*4c60*/  VOTEU.ALL UP3, P4 ;  /* 0x0000000000ff7886 */ /* 0x000fe20002060000 */
[----:B------:R-:W-:Y:S01]  /*4c70*/  @!P4 R2UR UR9, R19 ;  /* 0x000000001309c2ca */ /* 0x000fe200000e0000 */
[----:B------:R-:W-:Y:S01]  /*4c80*/  VOTEU.ALL UP2, P4 ;  /* 0x0000000000ff7886 */ /* 0x000fe20002040000 */
[----:B------:R-:W-:Y:S03]  /*4c90*/  @!P4 IMAD.MOV.U32 R16, RZ, RZ, 0x1000 ;  /* 0x00001000ff10c424 */ /* 0x000fe600078e00ff */
[----:B------:R-:W3:Y:S01]  /*4ca0*/  LDC.64 R10, c[0x0][0xb18] ;  /* 0x0002c600ff0a7b82 */ /* 0x000ee20000000a00 */
[----:B------:R-:W-:Y:S01]  /*4cb0*/  @!UP3 UIADD3 UR18, UPT, UPT, UR34, 0x40, URZ ;  /* 0x000000402212b890 */ /* 0x000fe2000fffe0ff */
[----:B------:R-:W-:Y:S01]  /*4cc0*/  @P3 SHF.R.U32.HI R28, RZ, 0x10, R29 ;  /* 0x00000010ff1c3819 */ /* 0x000fe2000001161d */
[----:B------:R-:W-:Y:S01]  /*4cd0*/  @!UP3 UIADD3 UR16, UPT, UPT, UR15, 0x2200, URZ ;  /* 0x000022000f10b890 */ /* 0x000fe2000fffe0ff */
[----:B------:R-:W-:Y:S04]  /*4ce0*/  UMOV UR19, UR35 ;  /* 0x0000002300137c82 */ /* 0x000fe80008000000 */
[----:B------:R-:W4:Y:S01]  /*4cf0*/  @!P1 LDC R0, c[0x0][0xb20] ;  /* 0x0002c800ff009b82 */ /* 0x000f220000000800 */
[----:B------:R-:W-:Y:S01]  /*4d00*/  UMOV UR20, UR36 ;  /* 0x0000002400147c82 */ /* 0x000fe20008000000 */
[----:B------:R-:W-:Y:S01]  /*4d10*/  IMAD.U32 R41, RZ, RZ, UR8 ;  /* 0x00000008ff297e24 */ /* 0x000fe2000f8e00ff */
[----:B------:R-:W-:Y:S05]  /*4d20*/  UMOV UR21, UR37 ;  /* 0x0000002500157c82 */ /* 0x000fea0008000000 */
[----:B-1----:R-:W1:Y:S01]  /*4d30*/  @!P1 LDC R3, c[0x0][0xb0c] ;  /* 0x0002c300ff039b82 */ /* 0x002e620000000800 */
[----:B------:R-:W-:Y:S01]  /*4d40*/  IMAD.U32 R40, RZ, RZ, UR9 ;  /* 0x00000009ff287e24 */ /* 0x000fe2000f8e00ff */
[----:B------:R-:W-:Y:S01]  /*4d50*/  @!UP3 UPRMT UR9, URZ, 0x40, URZ ;  /* 0x00000040ff09b896 */ /* 0x000fe200080000ff */
[----:B------:R-:W-:Y:S02]  /*4d60*/  @!P4 R2UR UR11, R41 ;  /* 0x00000000290bc2ca */ /* 0x000fe400000e0000 */
[----:B------:R-:W-:Y:S01]  /*4d70*/  @P3 R2UR UR57, R28 ;  /* 0x000000001c3932ca */ /* 0x000fe200000e0000 */
[----:B------:R-:W-:Y:S01]  /*4d80*/  @!UP3 UPRMT UR8, UR9, 0x5410, URZ ;  /* 0x000054100908b896 */ /* 0x000fe200080000ff */
[----:B------:R-:W-:Y:S11]  /*4d90*/  @!P4 R2UR UR10, R40 ;  /* 0x00000000280ac2ca */ /* 0x000ff600000e0000 */
[----:B------:R-:W-:Y:S02]  /*4da0*/  @!UPT UIADD3 URZ, UPT, UPT, URZ, URZ, URZ ;  /* 0x000000fffffff290 */ /* 0x000fe4000fffe0ff */
[----:B------:R1:W-:Y:S01]  /*4db0*/  @!UP2 UTMALDG.4D.IM2COL [UR16], [UR10], UR8 ;  /* 0x000000100a00a3b4 */ /* 0x0003e20008058008 */
[----:B------:R1:W-:Y:S02]  /*4dc0*/  @!P4 SYNCS.ARRIVE.TRANS64.RED.A0TR RZ, [UR15+0x90], R16 ;  /* 0x00009010ffffc9a7 */ /* 0x0003e4000830040f */
[----:B-1----:R-:W-:Y:S01]  /*4dd0*/  @!P1 ISETP.NE.AND P2, PT, R3, 0x1, PT ;  /* 0x000000010300980c */ /* 0x002fe20003f45270 */
[C---:B--2---:R-:W-:Y:S01]  /*4de0*/  @!P1 IMAD.HI.U32 R14, R13.reuse, R14, RZ ;  /* 0x0000000e0d0e9227 */ /* 0x044fe200078e00ff */
[----:B---3--:R-:W-:Y:S03]  /*4df0*/  @!P1 ISETP.NE.AND P0, PT, R10, 0x1, PT ;  /* 0x000000010a00980c */ /* 0x008fe60003f05270 */
[C---:B------:R-:W-:Y:S01]  /*4e00*/  @!P1 IMAD.HI.U32 R11, R8.reuse, R11, RZ ;  /* 0x0000000b080b9227 */ /* 0x040fe200078e00ff */
[----:B------:R-:W-:Y:S04]  /*4e10*/  @!P1 SHF.R.U32.HI R14, RZ, R15, R14 ;  /* 0x0000000fff0e9219 */ /* 0x000fe8000001160e */
[----:B----4-:R-:W-:Y:S02]  /*4e20*/  @!P1 SHF.R.U32.HI R9, RZ, R0, R11 ;  /* 0x00000000ff099219 */ /* 0x010fe4000001160b */
[----:B------:R-:W-:Y:S01]  /*4e30*/  @!P1 SEL R14, R13, R14, !P2 ;  /* 0x0000000e0d0e9207 */ /* 0x000fe20005000000 */
[----:B------:R-:W-:Y:S01]  /*4e40*/  SYNCS.ARRIVE.TRANS64.RED.A1T0 RZ, [UR45], RZ ;  /* 0x000000ffffff79a7 */ /* 0x000fe2000810042d */
[----:B------:R-:W-:Y:S05]  /*4e50*/  @!P1 SEL R9, R8, R9, !P0 ;  /* 0x0000000908099207 */ /* 0x000fea0004000000 */
[----:B------:R-:W-:Y:S01]  /*4e60*/  @!P1 IMAD.IADD R0, R9, 0x1, -R14 ;  /* 0x0000000109009824 */ /* 0x000fe200078e0a0e */
[----:B------:R-:W1:Y:S01]  /*4e70*/  SYNCS.PHASECHK.TRANS64.TRYWAIT P5, [UR15+0xb8], R12 ;  /* 0x0000b80cff0075a7 */ /* 0x000e6200080a110f */
[----:B------:R-:W-:Y:S02]  /*4e80*/  @!P1 IMAD.IADD R9, R14, 0x1, -R9 ;  /* 0x000000010e099824 */ /* 0x000fe400078e0a09 */
[----:B------:R-:W-:Y:S02]  /*4e90*/  @!P1 IMAD R13, R0, R3, R13 ;  /* 0x00000003000d9224 */ /* 0x000fe400078e020d */
[----:B------:R-:W-:Y:S01]  /*4ea0*/  @!P1 IMAD R8, R9, R10, R8 ;  /* 0x0000000a09089224 */ /* 0x000fe200078e0208 */
[----:B-1----:R-:W-:Y:S06]  /*4eb0*/  @!P5 BRA `(.L_x_81) ;  /* 0x0000003c00e8d947 */ /* 0x002fec0003800000 */
.L_x_176:
[----:B-1----:R-:W-:Y:S01]  /*4ec0*/  @!P4 IADD3 R3, P0, PT, R38, 0x580, RZ ;  /* 0x000005802603c810 */ /* 0x002fe20007f1e0ff */
[----:B------:R-:W-:Y:S01]  /*4ed0*/  VOTEU.ALL UP3, P4 ;  /* 0x0000000000ff7886 */ /* 0x000fe20002060000 */
[----:B------:R-:W-:Y:S01]  /*4ee0*/  VOTEU.ALL UP2, P4 ;  /* 0x0000000000ff7886 */ /* 0x000fe20002040000 */
[----:B------:R-:W-:Y:S01]  /*4ef0*/  UMOV UR11, UR35 ;  /* 0x00000023000b7c82 */ /* 0x000fe20008000000 */
[----:B------:R-:W-:Y:S01]  /*4f00*/  @!P4 R2UR UR9, R3 ;  /* 0x000000000309c2ca */ /* 0x000fe200000e0000 */
[----:B------:R-:W-:Y:S01]  /*4f10*/  @!P4 IMAD.X R0, RZ, RZ, R39, P0 ;  /* 0x000000ffff00c224 */ /* 0x000fe200000e0627 */
[----:B------:R-:W-:Y:S01]  /*4f20*/  @!UP3 UPRMT UR16, URZ, 0x40, URZ ;  /* 0x00000040ff10b896 */ /* 0x000fe200080000ff */
[----:B------:R-:W-:Y:S01]  /*4f30*/  LOP3.LUT R36, R36, 0x1, RZ, 0x3c, !PT ;  /* 0x0000000124247812 */ /* 0x000fe200078e3cff */
[----:B------:R-:W-:Y:S01]  /*4f40*/  @!UP3 UIADD3 UR10, UPT, UPT, UR34, 0x60, URZ ;  /* 0x00000060220ab890 */ /* 0x000fe2000fffe0ff */
[----:B------:R-:W-:Y:S01]  /*4f50*/  LOP3.LUT R34, R34, 0x1, RZ, 0x3c, !PT ;  /* 0x0000000122227812 */ /* 0x000fe200078e3cff */
[----:B------:R-:W-:Y:S01]  /*4f60*/  @!UP3 UPRMT UR20, UR16, 0x5410, URZ ;  /* 0x000054101014b896 */ /* 0x000fe200080000ff */
[----:B------:R-:W-:Y:S01]  /*4f70*/  @!P4 R2UR UR8, R0 ;  /* 0x000000000008c2ca */ /* 0x000fe200000e0000 */
[----:B------:R-:W-:Y:S01]  /*4f80*/  UMOV UR12, UR36 ;  /* 0x00000024000c7c82 */ /* 0x000fe20008000000 */
[----:B------:R-:W-:Y:S01]  /*4f90*/  UMOV UR13, UR37 ;  /* 0x00000025000d7c82 */ /* 0x000fe20008000000 */
[----:B------:R-:W-:Y:S02]  /*4fa0*/  IMAD.IADD R16, R8, 0x1, R62 ;  /* 0x0000000108107824 */ /* 0x000fe400078e023e */
[----:B------:R-:W-:Y:S02]  /*4fb0*/  IMAD.IADD R19, R13, 0x1, R64 ;  /* 0x000000010d137824 */ /* 0x000fe400078e0240 */
[----:B------:R-:W-:Y:S01]  /*4fc0*/  IMAD.U32 R10, RZ, RZ, UR9 ;  /* 0x00000009ff0a7e24 */ /* 0x000fe2000f8e00ff */
[----:B------:R-:W-:Y:S04]  /*4fd0*/  @!UP3 UIADD3 UR9, UPT, UPT, UR15, 0x98, URZ ;  /* 0x000000980f09b890 */ /* 0x000fe8000fffe0ff */
[----:B------:R-:W-:Y:S01]  /*4fe0*/  @!P4 R2UR UR18, R10 ;  /* 0x000000000a12c2ca */ /* 0x000fe200000e0000 */
[----:B------:R-:W-:Y:S01]  /*4ff0*/  IMAD.U32 R11, RZ, RZ, UR8 ;  /* 0x00000008ff0b7e24 */ /* 0x000fe2000f8e00ff */
[----:B------:R-:W-:Y:S04]  /*5000*/  @!UP3 UIADD3 UR8, UPT, UPT, UR15, 0x3200, URZ ;  /* 0x000032000f08b890 */ /* 0x000fe8000fffe0ff */
[----:B------:R-:W-:Y:S11]  /*5010*/  @!P4 R2UR UR19, R11 ;  /* 0x000000000b13c2ca */ /* 0x000ff600000e0000 */
[----:B------:R-:W-:Y:S02]  /*5020*/  @!UPT UIADD3 URZ, UPT, UPT, URZ, URZ, URZ ;  /* 0x000000fffffff290 */ /* 0x000fe4000fffe0ff */
[----:B------:R2:W-:Y:S01]  /*5030*/  @!UP2 UTMALDG.4D.IM2COL [UR8], [UR18], UR20 ;  /* 0x000000081200a3b4 */ /* 0x0005e20008058014 */
[----:B------:R2:W-:Y:S01]  /*5040*/  @!P4 SYNCS.ARRIVE.TRANS64.RED.A0TR RZ, [UR15+0x98], R33 ;  /* 0x00009821ffffc9a7 */ /* 0x0005e2000830040f */
[----:B------:R-:W-:Y:S01]  /*5050*/  UPLOP3.LUT UP2, UPT, UPT, UPT, UPT, 0x80, 0x8 ;  /* 0x000000000008789c */ /* 0x000fe20003f4f070 */
[----:B------:R-:W-:Y:S01]  /*5060*/  SYNCS.ARRIVE.TRANS64.RED.A1T0 RZ, [UR23], RZ ;  /* 0x000000ffffff79a7 */ /* 0x000fe20008100417 */
[----:B------:R-:W-:Y:S09]  /*5070*/  @P3 BRA `(.L_x_82) ;  /* 0xfffffff000743947 */ /* 0x000ff2000383ffff */
[----:B------:R-:W-:-:S04]  /*5080*/  SHF.L.U32 R3, R36, 0x1f, RZ ;  /* 0x0000001f24037819 */ /* 0x000fc800000006ff */
[----:B------:R-:W1:Y:S02]  /*5090*/  SYNCS.PHASECHK.TRANS64.TRYWAIT P0, [UR15+0xa0], R3 ;  /* 0x0000a003ff0075a7 */ /* 0x000e64000800110f */
[----:B-1----:R-:W-:Y:S05]  /*50a0*/  @!P0 BRA `(.L_x_83) ;  /* 0x0000003c00848947 */ /* 0x002fea0003800000 */
.L_x_178:
[----:B------:R-:W3:Y:S02]  /*50b0*/  SYNCS.PHASECHK.TRANS64.TRYWAIT P0, [UR15+0xa8], R3 ;  /* 0x0000a803ff0075a7 */ /* 0x000ee4000800110f */
[----:B---3--:R-:W-:Y:S05]  /*50c0*/  @!P0 BRA `(.L_x_84) ;  /* 0x0000003c00948947 */ /* 0x008fea0003800000 */
.L_x_180:
[----:B------:R-:W3:Y:S02]  /*50d0*/  SYNCS.PHASECHK.TRANS64.TRYWAIT P0, [UR15+0xb0], R3 ;  /* 0x0000b003ff0075a7 */ /* 0x000ee4000800110f */
[----:B---3--:R-:W-:Y:S05]  /*50e0*/  @!P0 BRA `(.L_x_85) ;  /* 0x0000003c00a48947 */ /* 0x008fea0003800000 */
.L_x_182:
[----:B-1----:R-:W-:-:S07]  /*50f0*/  MOV R0, UR15 ;  /* 0x0000000f00007c02 */ /* 0x002fce0008000f00 */
.L_x_86:
[----:B-1----:R-:W-:-:S04]  /*5100*/  SHF.L.U32 R3, R36, 0x1f, RZ ;  /* 0x0000001f24037819 */ /* 0x002fc800000006ff */
[----:B------:R1:W3:Y:S03]  /*5110*/  SYNCS.PHASECHK.TRANS64.TRYWAIT P0, [R0+URZ+0xb8], R3 ;  /* 0x0000b803000075a7 */ /* 0x0002e600080011ff */
[----:B---3--:R-:W-:Y:S05]  /*5120*/  @!P0 NANOSLEEP.SYNCS 0x989680 ;  /* 0x009896800000895d */ /* 0x008fea0003900000 */
[----:B------:R-:W3:Y:S02]  /*5130*/  @!P0 SYNCS.PHASECHK.TRANS64 P0, [R0+URZ+0xb8], R3 ;  /* 0x0000b803000085a7 */ /* 0x000ee400080010ff */
[----:B--23--:R-:W-:Y:S05]  /*5140*/  @P0 EXIT ;  /* 0x000000000000094d */ /* 0x00cfea0003800000 */
[----:B------:R-:W-:Y:S05]  /*5150*/  BRA `(.L_x_86) ;  /* 0xfffffffc00e87947 */ /* 0x000fea000383ffff */
.L_x_71:
[----:B------:R-:W-:-:S06]  /*5160*/  UISETP.GE.AND UP1, UPT, UR4, 0x4, UPT ;  /* 0x000000040400788c */ /* 0x000fcc000bf26270 */
[----:B------:R-:W-:-:S13]  /*5170*/  PLOP3.LUT P0, PT, PT, PT, UP1, 0x80, 0x8 ;  /* 0x000000000008781c */ /* 0x000fda0003f0f018 */
[----:B-1----:R-:W-:Y:S05]  /*5180*/  @!P0 EXIT ;  /* 0x000000000000894d */ /* 0x002fea0003800000 */
[----:B------:R-:W-:Y:S01]  /*5190*/  BAR.SYNC.DEFER_BLOCKING 0x6, 0xa0 ;  /* 0x0182800000007b1d */ /* 0x000fe20000010000 */
[C---:B------:R-:W-:Y:S01]  /*51a0*/  IMAD.SHL.U32 R4, R72.reuse, 0x20, RZ ;  /* 0x0000002048047824 */ /* 0x040fe200078e00ff */
[----:B------:R-:W-:Y:S01]  /*51b0*/  SHF.R.U32.HI R5, RZ, 0x1, R72 ;  /* 0x00000001ff057819 */ /* 0x000fe20000011648 */
[C---:B------:R-:W-:Y:S01]  /*51c0*/  IMAD.SHL.U32 R0, R72.reuse, 0x4, RZ ;  /* 0x0000000448007824 */ /* 0x040fe200078e00ff */
[C---:B------:R-:W-:Y:S01]  /*51d0*/  LOP3.LUT P0, RZ, R72.reuse, 0x4, RZ, 0xc0, !PT ;  /* 0x0000000448ff7812 */ /* 0x040fe2000780c0ff */
[----:B------:R-:W-:Y:S01]  /*51e0*/  IMAD.SHL.U32 R71, R72, 0x10, RZ ;  /* 0x0000001048477824 */ /* 0x000fe200078e00ff */
[----:B------:R-:W-:Y:S01]  /*51f0*/  UMOV UR50, 0x400 ;  /* 0x0000040000327882 */ /* 0x000fe20000000000 */
[----:B------:R-:W-:Y:S01]  /*5200*/  LOP3.LUT R3, R4, 0xc0, RZ, 0xc0, !PT ;  /* 0x000000c004037812 */ /* 0x000fe200078ec0ff */
[----:B------:R-:W-:Y:S01]  /*5210*/  ULEA UR50, UR45, UR50, 0x18 ;  /* 0x000000322d327291 */ /* 0x000fe2000f8ec0ff */
[----:B------:R-:W1:Y:S01]  /*5220*/  LDC R67, c[0x0][0x370] ;  /* 0x0000dc00ff437b82 */ /* 0x000e620000000800 */
[----:B------:R-:W-:Y:S01]  /*5230*/  LOP3.LUT R71, R71, 0x600, RZ, 0xc0, !PT ;  /* 0x0000060047477812 */ /* 0x000fe200078ec0ff */
[----:B------:R-:W-:Y:S01]  /*5240*/  IMAD.U32 R32, R72, 0x10000, RZ ;  /* 0x0001000048207824 */ /* 0x000fe200078e00ff */
[----:B------:R-:W-:Y:S01]  /*5250*/  LOP3.LUT R0, R3, 0x18, R0, 0xf8, !PT ;  /* 0x0000001803007812 */ /* 0x000fe200078ef800 */
[----:B------:R-:W-:Y:S01]  /*5260*/  UIADD3 UR4, UPT, UPT, UR50, 0x200, URZ ;  /* 0x0000020032047890 */ /* 0x000fe2000fffe0ff */
[--C-:B------:R-:W-:Y:S01]  /*5270*/  LOP3.LUT R71, R71, 0x20, R4.reuse, 0xf8, !PT ;  /* 0x0000002047477812 */ /* 0x100fe200078ef804 */
[----:B------:R-:W-:Y:S01]  /*5280*/  IMAD.MOV.U32 R75, RZ, RZ, 0x20 ;  /* 0x00000020ff4b7424 */ /* 0x000fe200078e00ff */
[----:B------:R-:W-:Y:S01]  /*5290*/  LOP3.LUT R0, R0, 0x8, R5, 0x78, !PT ;  /* 0x0000000800007812 */ /* 0x000fe200078e7805 */
[----:B------:R-:W2:Y:S01]  /*52a0*/  LDC R28, c[0x0][0xb0c] ;  /* 0x0002c300ff1c7b82 */ /* 0x000ea20000000800 */
[----:B------:R-:W-:Y:S01]  /*52b0*/  LOP3.LUT R71, R71, 0x100, R4, 0xf8, !PT ;  /* 0x0000010047477812 */ /* 0x000fe200078ef804 */
[----:B------:R-:W-:Y:S01]  /*52c0*/  IMAD.MOV.U32 R70, RZ, RZ, 0x1 ;  /* 0x00000001ff467424 */ /* 0x000fe200078e00ff */
[----:B------:R-:W-:Y:S01]  /*52d0*/  LOP3.LUT R72, R72, 0x60, RZ, 0xc0, !PT ;  /* 0x0000006048487812 */ /* 0x000fe200078ec0ff */
[----:B------:R-:W-:Y:S01]  /*52e0*/  IMAD.MOV.U32 R30, RZ, RZ, RZ ;  /* 0x000000ffff1e7224 */ /* 0x000fe200078e00ff */
[----:B------:R-:W-:-:S02]  /*52f0*/  LOP3.LUT R71, R71, R0, RZ, 0xfc, !PT ;  /* 0x0000000047477212 */ /* 0x000fc400078efcff */
[----:B------:R-:W-:Y:S01]  /*5300*/  CS2R R68, SRZ ;  /* 0x0000000000447805 */ /* 0x000fe2000001ff00 */
[----:B------:R-:W3:Y:S01]  /*5310*/  LDS R2, [UR50+0x120] ;  /* 0x00012032ff027984 */ /* 0x000ee20008000800 */
[----:B------:R-:W4:Y:S01]  /*5320*/  LDC R65, c[0x0][0xb20] ;  /* 0x0002c800ff417b82 */ /* 0x000f220000000800 */
[----:B------:R-:W-:Y:S01]  /*5330*/  LOP3.LUT R32, R32, 0x600000, RZ, 0xc0, !PT ;  /* 0x0060000020207812 */ /* 0x000fe200078ec0ff */
[----:B------:R-:W-:Y:S01]  /*5340*/  IMAD.U32 R74, RZ, RZ, UR4 ;  /* 0x00000004ff4a7e24 */ /* 0x000fe2000f8e00ff */
[----:B------:R-:W-:Y:S01]  /*5350*/  SEL R75, R75, 0xffffffe0, !P0 ;  /* 0xffffffe04b4b7807 */ /* 0x000fe20004000000 */
[----:B------:R-:W1:Y:S04]  /*5360*/  LDCU.64 UR54, c[0x0][0x348] ;  /* 0x00006900ff3677ac */ /* 0x000e680008000a00 */
[----:B------:R-:W1:Y:S01]  /*5370*/  LDC R27, c[0x0][0xb30] ;  /* 0x0002cc00ff1b7b82 */ /* 0x000e620000000800 */
[----:B------:R-:W1:Y:S01]  /*5380*/  LDCU.64 UR36, c[0x0][0x888] ;  /* 0x00011100ff2477ac */ /* 0x000e620008000a00 */
[----:B------:R-:W1:Y:S06]  /*5390*/  LDCU.64 UR38, c[0x0][0x890] ;  /* 0x00011200ff2677ac */ /* 0x000e6c0008000a00 */
[----:B------:R-:W1:Y:S01]  /*53a0*/  LDC.64 R56, c[0x0][0xb10] ;  /* 0x0002c400ff387b82 */ /* 0x000e620000000a00 */
[----:B------:R-:W1:Y:S01]  /*53b0*/  LDCU.64 UR46, c[0x0][0xa90] ;  /* 0x00015200ff2e77ac */ /* 0x000e620008000a00 */
[----:B------:R-:W-:Y:S01]  /*53c0*/  UMOV UR52, URZ ;  /* 0x000000ff00347c82 */ /* 0x000fe20008000000 */
[----:B------:R-:W-:-:S05]  /*53d0*/  UMOV UR56, URZ ;  /* 0x000000ff00387c82 */ /* 0x000fca0008000000 */
[----:B------:R-:W1:Y:S08]  /*53e0*/  LDC.64 R24, c[0x0][0xb18] ;  /* 0x0002c600ff187b82 */ /* 0x000e700000000a00 */
[----:B------:R-:W1:Y:S01]  /*53f0*/  LDC.64 R22, c[0x0][0xb28] ;  /* 0x0002ca00ff167b82 */ /* 0x000e620000000a00 */
[C---:B---3--:R-:W-:Y:S01]  /*5400*/  VIADD R3, R2.reuse, 0x80 ;  /* 0x0000008002037836 */ /* 0x048fe20000000000 */
[----:B------:R-:W-:-:S06]  /*5410*/  LOP3.LUT R2, R2, 0xffff, RZ, 0xc0, !PT ;  /* 0x0000ffff02027812 */ /* 0x000fcc00078ec0ff */
[----:B------:R-:W3:Y:S01]  /*5420*/  LDC.64 R54, c[0x0][0x8b0] ;  /* 0x00022c00ff367b82 */ /* 0x000ee20000000a00 */
[----:B------:R-:W-:-:S05]  /*5430*/  LOP3.LUT R3, R3, 0xffff, RZ, 0xc0, !PT ;  /* 0x0000ffff03037812 */ /* 0x000fca00078ec0ff */
[----:B------:R1:W-:Y:S02]  /*5440*/  STL.64 [R1], R2 ;  /* 0x0000000201007387 */ /* 0x0003e40000100a00 */
[----:B------:R-:W1:Y:S08]  /*5450*/  LDC.64 R52, c[0x0][0x8a8] ;  /* 0x00022a00ff347b82 */ /* 0x000e700000000a00 */
[----:B------:R-:W1:Y:S08]  /*5460*/  LDC.64 R60, c[0x0][0xa80] ;  /* 0x0002a000ff3c7b82 */ /* 0x000e700000000a00 */
[----:B------:R-:W1:Y:S08]  /*5470*/  LDC.64 R58, c[0x0][0xa88] ;  /* 0x0002a200ff3a7b82 */ /* 0x000e700000000a00 */
[----:B--2-4-:R-:W1:Y:S02]  /*5480*/  LDC R66, c[0x0][0x374] ;  /* 0x0000dd00ff427b82 */ /* 0x014e640000000800 */
.L_x_130:
[----:B-12---:R-:W-:Y:S04]  /*5490*/  SHF.L.U32 R3, R68, 0x1f, RZ ;  /* 0x0000001f44037819 */ /* 0x006fe800000006ff */
[----:B------:R-:W1:Y:S02]  /*54a0*/  SYNCS.PHASECHK.TRANS64.TRYWAIT P0, [UR50+0xd0], R3 ;  /* 0x0000d003ff0075a7 */ /* 0x000e640008001132 */
[----:B-1-3--:R-:W-:Y:S05]  /*54b0*/  @!P0 BRA `(.L_x_87) ;  /* 0x0000003800c88947 */ /* 0x00afea0003800000 */
.L_x_184:
[----:B------:R-:W2:Y:S01]  /*54c0*/  LDC.64 R12, c[0x0][0xb10] ;  /* 0x0002c400ff0c7b82 */ /* 0x000ea20000000a00 */
[----:B------:R-:W4:Y:S01]  /*54d0*/  LDS.128 R36, [UR50+0x110] ;  /* 0x00011032ff247984 */ /* 0x000f220008000c00 */
[----:B------:R-:W-:Y:S01]  /*54e0*/  UIADD3 UR4, UPT, UPT, UR50, 0xd8, URZ ;  /* 0x000000d832047890 */ /* 0x000fe2000fffe0ff */
[----:B-1----:R-:W-:Y:S01]  /*54f0*/  IMAD R0, R30, 0x4, R1 ;  /* 0x000000041e007824 */ /* 0x002fe200078e0201 */
[----:B------:R-:W-:Y:S04]  /*5500*/  ISETP.NE.AND P1, PT, R27, 0x1, PT ;  /* 0x000000011b00780c */ /* 0x000fe80003f25270 */
[----:B------:R-:W1:Y:S01]  /*5510*/  LDC.64 R10, c[0x0][0xb18] ;  /* 0x0002c600ff0a7b82 */ /* 0x000e620000000a00 */
[----:B------:R-:W-:Y:S01]  /*5520*/  UPRMT UR4, URZ, 0x654, UR4 ;  /* 0x00000654ff047896 */ /* 0x000fe20008000004 */
[----:B------:R-:W-:Y:S01]  /*5530*/  ISETP.GE.AND P0, PT, R26, 0x1, PT ;  /* 0x000000011a00780c */ /* 0x000fe20003f06270 */
[----:B------:R-:W-:Y:S01]  /*5540*/  @!PT LDS RZ, [RZ] ;  /* 0x00000000fffff984 */ /* 0x000fe20000000800 */
[----:B------:R-:W-:Y:S01]  /*5550*/  @!PT LDS RZ, [RZ] ;  /* 0x00000000fffff984 */ /* 0x000fe20000000800 */
[----:B------:R-:W-:Y:S01]  /*5560*/  @!PT LDS RZ, [RZ] ;  /* 0x00000000fffff984 */ /* 0x000fe20000000800 */
[----:B------:R-:W-:Y:S01]  /*5570*/  @!PT LDS RZ, [RZ] ;  /* 0x00000000fffff984 */ /* 0x000fe20000000800 */
[----:B------:R3:W-:Y:S06]  /*5580*/  MEMBAR.ALL.CTA ;  /* 0x0000000000007992 */ /* 0x0007ec0000008000 */
[----:B---3--:R-:W3:Y:S01]  /*5590*/  FENCE.VIEW.ASYNC.S ;  /* 0x00000000000073c6 */ /* 0x008ee20000000000 */
[----:B------:R-:W1:Y:S08]  /*55a0*/  @!P1 LDC R14, c[0x0][0xb20] ;  /* 0x0002c800ff0e9b82 */ /* 0x000e700000000800 */
[----:B------:R-:W1:Y:S01]  /*55b0*/  @!P1 LDC R9, c[0x0][0xb0c] ;  /* 0x0002c300ff099b82 */ /* 0x000e620000000800 */
[----:B---3--:R-:W-:Y:S01]  /*55c0*/  SYNCS.ARRIVE.TRANS64.RED.A1T0 RZ, [UR4], RZ ;  /* 0x000000ffffff79a7 */ /* 0x008fe20008100404 */
[----:B------:R3:W5:Y:S01]  /*55d0*/  LDL R17, [R0] ;  /* 0x0000000000117983 */ /* 0x0007620000100800 */
[----:B----4-:R-:W-:Y:S04]  /*55e0*/  LOP3.LUT P4, RZ, R38, 0x1, RZ, 0xc0, !PT ;  /* 0x0000000126ff7812 */ /* 0x010fe8000788c0ff */
[----:B------:R-:W-:Y:S09]  /*55f0*/  P2R R76, PR, RZ, 0x10 ;  /* 0x00000010ff4c7803 */ /* 0x000ff20000000000 */
[----:B------:R-:W-:Y:S02]  /*5600*/  @P4 MOV R31, R36 ;  /* 0x00000024001f4202 */ /* 0x000fe40000000f00 */
[----:B------:R-:W-:Y:S01]  /*5610*/  @P4 LOP3.LUT R29, R37, 0xffff, RZ, 0xc0, !PT ;  /* 0x0000ffff251d4812 */ /* 0x000fe200078ec0ff */
[----:B--23--:R-:W-:Y:S06]  /*5620*/  @!P0 BRA `(.L_x_88) ;  /* 0x0000000000a48947 */ /* 0x00cfec0003800000 */
[----:B------:R-:W-:Y:S01]  /*5630*/  IMAD.HI.U32 R20, R66, R25, RZ ;  /* 0x0000001942147227 */ /* 0x000fe200078e00ff */
[----:B------:R-:W-:Y:S02]  /*5640*/  ISETP.NE.AND P0, PT, R24, 0x1, PT ;  /* 0x000000011800780c */ /* 0x000fe40003f05270 */
[----:B------:R-:W-:Y:S01]  /*5650*/  ISETP.NE.AND P2, PT, R26, 0x1, PT ;  /* 0x000000011a00780c */ /* 0x000fe20003f45270 */
[-C--:B------:R-:W-:Y:S01]  /*5660*/  IMAD.HI.U32 R18, R67, R56.reuse, RZ ;  /* 0x0000003843127227 */ /* 0x080fe200078e00ff */
[----:B------:R-:W-:Y:S02]  /*5670*/  SHF.R.U32.HI R21, RZ, R65, R20 ;  /* 0x00000041ff157219 */ /* 0x000fe40000011614 */
[----:B------:R-:W-:Y:S01]  /*5680*/  ISETP.NE.AND P3, PT, R28, 0x1, PT ;  /* 0x000000011c00780c */ /* 0x000fe20003f65270 */
[----:B------:R-:W-:Y:S01]  /*5690*/  IMAD.HI.U32 R40, R29, R25, RZ ;  /* 0x000000191d287227 */ /* 0x000fe200078e00ff */
[----:B------:R-:W-:Y:S02]  /*56a0*/  SHF.R.U32.HI R18, RZ, R57, R18 ;  /* 0x00000039ff127219 */ /* 0x000fe40000011612 */
[----:B------:R-:W-:Y:S01]  /*56b0*/  SEL R3, R66, R21, !P0 ;  /* 0x0000001542037207 */ /* 0x000fe20004000000 */
[----:B------:R-:W-:Y:S01]  /*56c0*/  IMAD.HI.U32 R34, R31, R56, RZ ;  /* 0x000000381f227227 */ /* 0x000fe200078e00ff */
[----:B------:R-:W-:Y:S03]  /*56d0*/  SEL R7, R67, R18, !P3 ;  /* 0x0000001243077207 */ /* 0x000fe60005800000 */
[-C--:B------:R-:W-:Y:S01]  /*56e0*/  IMAD.HI.U32 R18, R3, R22.reuse, RZ ;  /* 0x0000001603127227 */ /* 0x080fe200078e00ff */
[----:B------:R-:W-:Y:S03]  /*56f0*/  SHF.R.U32.HI R34, RZ, R57, R34 ;  /* 0x00000039ff227219 */ /* 0x000fe60000011622 */
[----:B------:R-:W-:Y:S01]  /*5700*/  IMAD.HI.U32 R20, R7, R22, RZ ;  /* 0x0000001607147227 */ /* 0x000fe200078e00ff */
[----:B------:R-:W-:Y:S02]  /*5710*/  @P2 SHF.R.U32.HI R3, RZ, R23, R18 ;  /* 0x00000017ff032219 */ /* 0x000fe40000011612 */
[----:B------:R-:W-:Y:S02]  /*5720*/  SHF.R.U32.HI R18, RZ, R65, R40 ;  /* 0x00000041ff127219 */ /* 0x000fe40000011628 */
[----:B------:R-:W-:Y:S01]  /*5730*/  @P2 SHF.R.U32.HI R7, RZ, R23, R20 ;  /* 0x00000017ff072219 */ /* 0x000fe20000011614 */
[C---:B------:R-:W-:Y:S01]  /*5740*/  IMAD R2, R26.reuse, R3, RZ ;  /* 0x000000031a027224 */ /* 0x040fe200078e02ff */
[----:B------:R-:W-:Y:S02]  /*5750*/  SEL R5, R29, R18, !P0 ;  /* 0x000000121d057207 */ /* 0x000fe40004000000 */
[----:B------:R-:W-:Y:S01]  /*5760*/  SEL R3, R31, R34, !P3 ;  /* 0x000000221f037207 */ /* 0x000fe20005800000 */
[----:B------:R-:W-:Y:S01]  /*5770*/  IMAD R4, R26, R7, RZ ;  /* 0x000000071a047224 */ /* 0x000fe200078e02ff */
[C---:B------:R-:W-:Y:S01]  /*5780*/  ISETP.GE.AND P0, PT, R5.reuse, R2, PT ;  /* 0x000000020500720c */ /* 0x040fe20003f06270 */
[----:B------:R-:W-:Y:S03]  /*5790*/  IMAD.HI.U32 R6, R5, R22, RZ ;  /* 0x0000001605067227 */ /* 0x000fe600078e00ff */
[----:B------:R-:W-:Y:S01]  /*57a0*/  ISETP.GE.OR P0, PT, R3, R4, P0 ;  /* 0x000000040300720c */ /* 0x000fe20000706670 */
[----:B------:R-:W-:Y:S01]  /*57b0*/  IMAD.MOV R4, RZ, RZ, -R3 ;  /* 0x000000ffff047224 */ /* 0x000fe200078e0a03 */
[-C--:B------:R-:W-:Y:S03]  /*57c0*/  SHF.R.U32.HI R6, RZ, R23.reuse, R6 ;  /* 0x00000017ff067219 */ /* 0x080fe60000011606 */
[----:B------:R-:W-:Y:S01]  /*57d0*/  IMAD R31, R28, R4, R31 ;  /* 0x000000041c1f7224 */ /* 0x000fe200078e021f */
[----:B------:R-:W-:Y:S05]  /*57e0*/  SEL R15, R5, R6, !P2 ;  /* 0x00000006050f7207 */ /* 0x000fea0005000000 */
[----:B------:R-:W-:Y:S02]  /*57f0*/  IMAD.MOV R6, RZ, RZ, -R15 ;  /* 0x000000ffff067224 */ /* 0x000fe400078e0a0f */
[C---:B------:R-:W-:Y:S04]  /*5800*/  @!P0 IMAD.HI.U32 R2, R3.reuse, R22, RZ ;  /* 0x0000001603028227 */ /* 0x040fe800078e00ff */
[----:B------:R-:W-:Y:S01]  /*5810*/  IMAD R6, R26, R6, R5 ;  /* 0x000000061a067224 */ /* 0x000fe200078e0205 */
[----:B------:R-:W-:Y:S04]  /*5820*/  @!P0 SHF.R.U32.HI R2, RZ, R23, R2 ;  /* 0x00000017ff028219 */ /* 0x000fe80000011602 */
[----:B------:R-:W-:Y:S02]  /*5830*/  @!P0 SEL R0, R3, R2, !P2 ;  /* 0x0000000203008207 */ /* 0x000fe40005000000 */
[----:B------:R-:W-:Y:S02]  /*5840*/  IADD3 R2, PT, PT, -R5, RZ, RZ ;  /* 0x000000ff05027210 */ /* 0x000fe40007ffe1ff */
[----:B------:R-:W-:Y:S01]  /*5850*/  @!P0 IADD3 R8, PT, PT, R15, -R0, RZ ;  /* 0x800000000f088210 */ /* 0x000fe20007ffe0ff */
[----:B------:R-:W-:Y:S02]  /*5860*/  @!P0 IMAD R0, R7, R6, R0 ;  /* 0x0000000607008224 */ /* 0x000fe400078e0200 */
[----:B------:R-:W-:Y:S02]  /*5870*/  IMAD R29, R24, R2, R29 ;  /* 0x00000002181d7224 */ /* 0x000fe400078e021d */
[----:B------:R-:W-:Y:S02]  /*5880*/  @!P0 IMAD R5, R8, R26, R3 ;  /* 0x0000001a08058224 */ /* 0x000fe400078e0203 */
[----:B------:R-:W-:Y:S04]  /*5890*/  @!P0 IMAD.MOV.U32 R3, RZ, RZ, R0 ;  /* 0x000000ffff038224 */ /* 0x000fe800078e0000 */
[----:B------:R-:W-:Y:S02]  /*58a0*/  IMAD R31, R3, R28, R31 ;  /* 0x0000001c031f7224 */ /* 0x000fe400078e021f */
[----:B------:R-:W-:Y:S07]  /*58b0*/  IMAD R29, R5, R24, R29 ;  /* 0x00000018051d7224 */ /* 0x000fee00078e021d */
.L_x_88:
[----:B-1----:R-:W-:Y:S01]  /*58c0*/  @!P1 ISETP.NE.AND P0, PT, R10, 0x1, PT ;  /* 0x000000010a00980c */ /* 0x002fe20003f05270 */
[----:B------:R-:W-:Y:S01]  /*58d0*/  @!P1 IMAD.HI.U32 R3, R29, R11, RZ ;  /* 0x0000000b1d039227 */ /* 0x000fe200078e00ff */
[----:B------:R-:W-:Y:S01]  /*58e0*/  R2UR UR41, R16 ;  /* 0x00000000102972ca */ /* 0x000fe200000e0000 */
[----:B------:R-:W-:Y:S01]  /*58f0*/  BSSY.RECONVERGENT B6, `(.L_x_89) ;  /* 0x000002f000067945 */ /* 0x000fe20003800200 */
[----:B------:R-:W-:Y:S01]  /*5900*/  @!P1 ISETP.NE.AND P2, PT, R9, 0x1, PT ;  /* 0x000000010900980c */ /* 0x000fe20003f45270 */
[----:B------:R-:W-:Y:S01]  /*5910*/  @!P1 IMAD.HI.U32 R0, R31, R12, RZ ;  /* 0x0000000c1f009227 */ /* 0x000fe200078e00ff */
[----:B------:R-:W-:Y:S02]  /*5920*/  @!P1 SHF.R.U32.HI R2, RZ, R14, R3 ;  /* 0x0000000eff029219 */ /* 0x000fe40000011603 */
[----:B------:R-:W-:Y:S02]  /*5930*/  @P4 SHF.R.U32.HI R36, RZ, 0x10, R37 ;  /* 0x00000010ff244819 */ /* 0x000fe40000011625 */
[----:B------:R-:W-:Y:S02]  /*5940*/  @!P1 SEL R2, R29, R2, !P0 ;  /* 0x000000021d029207 */ /* 0x000fe40004000000 */
[----:B------:R-:W-:Y:S02]  /*5950*/  @!P1 SHF.R.U32.HI R0, RZ, R13, R0 ;  /* 0x0000000dff009219 */ /* 0x000fe40000011600 */
[----:B------:R-:W-:Y:S01]  /*5960*/  LOP3.LUT P0, RZ, R74, 0x1b0, RZ, 0xc0, !PT ;  /* 0x000001b04aff7812 */ /* 0x000fe2000780c0ff */
[----:B------:R-:W-:Y:S01]  /*5970*/  USHF.L.U32 UR41, UR41, 0x7, URZ ;  /* 0x0000000729297899 */ /* 0x000fe200080006ff */
[----:B------:R-:W-:Y:S02]  /*5980*/  @!P1 SEL R3, R31, R0, !P2 ;  /* 0x000000001f039207 */ /* 0x000fe40005000000 */
[----:B------:R-:W-:Y:S03]  /*5990*/  @P4 R2UR UR51, R36 ;  /* 0x00000000243342ca */ /* 0x000fe600000e0000 */
[----:B------:R-:W-:Y:S02]  /*59a0*/  @!P1 IMAD.IADD R0, R2, 0x1, -R3 ;  /* 0x0000000102009824 */ /* 0x000fe400078e0a03 */
[----:B------:R-:W-:Y:S02]  /*59b0*/  @!P1 IMAD.IADD R2, R3, 0x1, -R2 ;  /* 0x0000000103029824 */ /* 0x000fe400078e0a02 */
[----:B------:R-:W-:Y:S02]  /*59c0*/  @!P1 IMAD R31, R0, R9, R31 ;  /* 0x00000009001f9224 */ /* 0x000fe400078e021f */
[----:B------:R-:W-:Y:S01]  /*59d0*/  @!P1 IMAD R29, R2, R10, R29 ;  /* 0x0000000a021d9224 */ /* 0x000fe200078e021d */
[----:B------:R-:W-:Y:S06]  /*59e0*/  @!P0 BRA `(.L_x_90) ;  /* 0x00000000007c8947 */ /* 0x000fec0003800000 */
[----:B------:R-:W1:Y:S01]  /*59f0*/  LDCU.64 UR8, c[0x4][0x80] ;  /* 0x01001000ff0877ac */ /* 0x000e620008000a00 */
[----:B------:R-:W-:Y:S01]  /*5a00*/  MOV R2, 0x0 ;  /* 0x0000000000027802 */ /* 0x000fe20000000f00 */
[----:B------:R-:W-:Y:S02]  /*5a10*/  HFMA2 R12, -RZ, RZ, 0, 5.9604644775390625e-08 ;  /* 0x00000001ff0c7431 */ /* 0x000fe400000001ff */
[----:B------:R-:W-:Y:S01]  /*5a20*/  IMAD.MOV.U32 R8, RZ, RZ, 0x70 ;  /* 0x00000070ff087424 */ /* 0x000fe200078e00ff */
[----:B------:R2:W3:Y:S01]  /*5a30*/  LDC.64 R14, c[0x4][R2] ;  /* 0x01000000020e7b82 */ /* 0x0004e20000000a00 */
[----:B------:R-:W4:Y:S01]  /*5a40*/  LDCU.64 UR6, c[0x4][0x88] ;  /* 0x01001100ff0677ac */ /* 0x000f220008000a00 */
[----:B------:R-:W-:Y:S01]  /*5a50*/  IMAD.MOV.U32 R13, RZ, RZ, RZ ;  /* 0x000000ffff0d7224 */ /* 0x000fe200078e00ff */
[----:B------:R-:W2:Y:S01]  /*5a60*/  LDCU.64 UR4, c[0x4][0x8] ;  /* 0x01000100ff0477ac */ /* 0x000ea20008000a00 */
[----:B-1----:R-:W-:Y:S01]  /*5a70*/  MOV R5, UR9 ;  /* 0x0000000900057c02 */ /* 0x002fe20008000f00 */
[----:B------:R-:W-:Y:S01]  /*5a80*/  IMAD.U32 R4, RZ, RZ, UR8 ;  /* 0x00000008ff047e24 */ /* 0x000fe2000f8e00ff */
[----:B----4-:R-:W-:Y:S01]  /*5a90*/  MOV R7, UR7 ;  /* 0x0000000700077c02 */ /* 0x010fe20008000f00 */
[----:B------:R-:W-:Y:S01]  /*5aa0*/  IMAD.U32 R6, RZ, RZ, UR6 ;  /* 0x00000006ff067e24 */ /* 0x000fe2000f8e00ff */
[----:B--2---:R-:W-:Y:S01]  /*5ab0*/  MOV R11, UR5 ;  /* 0x00000005000b7c02 */ /* 0x004fe20008000f00 */
[----:B------:R-:W-:Y:S02]  /*5ac0*/  IMAD.U32 R10, RZ, RZ, UR4 ;  /* 0x00000004ff0a7e24 */ /* 0x000fe4000f8e00ff */
[----:B------:R-:W-:Y:S07]  /*5ad0*/  LEPC R20, `(.L_x_91) ;  /* 0x000000001014794e */ /* 0x000fee0000000000 */
[----:B---3-5:R-:W-:Y:S05]  /*5ae0*/  CALL.ABS.NOINC R14 ;  /* 0x000000000e007343 */ /* 0x028fea0003c00000 */
.L_x_91:
[----:B------:R-:W1:Y:S01]  /*5af0*/  LDCU.64 UR8, c[0x4][0x80] ;  /* 0x01001000ff0877ac */ /* 0x000e620008000a00 */
[----:B------:R-:W2:Y:S01]  /*5b00*/  LDC.64 R2, c[0x4][R2] ;  /* 0x0100000002027b82 */ /* 0x000ea20000000a00 */
[----:B------:R-:W-:Y:S02]  /*5b10*/  HFMA2 R12, -RZ, RZ, 0, 5.9604644775390625e-08 ;  /* 0x00000001ff0c7431 */ /* 0x000fe400000001ff */
[----:B------:R-:W-:Y:S02]  /*5b20*/  IMAD.MOV.U32 R8, RZ, RZ, 0x70 ;  /* 0x00000070ff087424 */ /* 0x000fe400078e00ff */
[----:B------:R-:W-:Y:S01]  /*5b30*/  IMAD.MOV.U32 R13, RZ, RZ, RZ ;  /* 0x000000ffff0d7224 */ /* 0x000fe200078e00ff */
[----:B------:R-:W3:Y:S01]  /*5b40*/  LDCU.64 UR6, c[0x4][0x88] ;  /* 0x01001100ff0677ac */ /* 0x000ee20008000a00 */
[----:B------:R-:W4:Y:S01]  /*5b50*/  LDCU.64 UR4, c[0x4][0x8] ;  /* 0x01000100ff0477ac */ /* 0x000f220008000a00 */
[----:B-1----:R-:W-:Y:S02]  /*5b60*/  MOV R4, UR8 ;  /* 0x0000000800047c02 */ /* 0x002fe40008000f00 */
[----:B------:R-:W-:Y:S02]  /*5b70*/  MOV R5, UR9 ;  /* 0x0000000900057c02 */ /* 0x000fe40008000f00 */
[----:B---3--:R-:W-:Y:S01]  /*5b80*/  MOV R7, UR7 ;  /* 0x0000000700077c02 */ /* 0x008fe20008000f00 */
[----:B------:R-:W-:Y:S01]  /*5b90*/  IMAD.U32 R6, RZ, RZ, UR6 ;  /* 0x00000006ff067e24 */ /* 0x000fe2000f8e00ff */
[----:B----4-:R-:W-:Y:S01]  /*5ba0*/  MOV R11, UR5 ;  /* 0x00000005000b7c02 */ /* 0x010fe20008000f00 */
[----:B------:R-:W-:Y:S02]  /*5bb0*/  IMAD.U32 R10, RZ, RZ, UR4 ;  /* 0x00000004ff0a7e24 */ /* 0x000fe4000f8e00ff */
[----:B------:R-:W-:Y:S07]  /*5bc0*/  LEPC R20, `(.L_x_90) ;  /* 0x000000001014794e */ /* 0x000fee0000000000 */
[----:B--2---:R-:W-:Y:S05]  /*5bd0*/  CALL.ABS.NOINC R2 ;  /* 0x0000000002007343 */ /* 0x004fea0003c00000 */
.L_x_90:
[----:B------:R-:W-:Y:S05]  /*5be0*/  BSYNC.RECONVERGENT B6 ;  /* 0x0000000000067941 */ /* 0x000fea0003800200 */
.L_x_89:
[----:B------:R-:W-:Y:S01]  /*5bf0*/  ISETP.NE.U32.AND P4, PT, R54, RZ, PT ;  /* 0x000000ff3600720c */ /* 0x000fe20003f85070 */
[----:B------:R-:W-:Y:S01]  /*5c00*/  UISETP.NE.AND UP2, UPT, UR53, URZ, UPT ;  /* 0x000000ff3500728c */ /* 0x000fe2000bf45270 */
[----:B------:R-:W-:Y:S01]  /*5c10*/  ISETP.NE.U32.AND P2, PT, RZ, UR36, PT ;  /* 0x00000024ff007c0c */ /* 0x000fe2000bf45070 */
[----:B------:R-:W-:Y:S01]  /*5c20*/  UISETP.NE.U32.AND UP1, UPT, UR38, URZ, UPT ;  /* 0x000000ff2600728c */ /* 0x000fe2000bf25070 */
[----:B------:R-:W-:Y:S01]  /*5c30*/  ISETP.NE.AND.EX P4, PT, R55, RZ, PT, P4 ;  /* 0x000000ff3700720c */ /* 0x000fe20003f85340 */
[----:B------:R-:W-:Y:S01]  /*5c40*/  UPLOP3.LUT UP0, UPT, UPT, UPT, UPT, 0x40, 0x4 ;  /* 0x000000000004789c */ /* 0x000fe20003f0e870 */
[----:B------:R-:W-:Y:S01]  /*5c50*/  ISETP.NE.AND.EX P2, PT, RZ, UR37, PT, P2 ;  /* 0x00000025ff007c0c */ /* 0x000fe2000bf45320 */
[----:B------:R-:W-:Y:S01]  /*5c60*/  UISETP.NE.AND.EX UP1, UPT, UR39, URZ, UPT, UP1 ;  /* 0x000000ff2700728c */ /* 0x000fe2000bf25310 */
[----:B------:R-:W-:Y:S04]  /*5c70*/  PLOP3.LUT P1, PT, PT, PT, UP2, 0x80, 0x8 ;  /* 0x000000000008781c */ /* 0x000fe80003f2f028 */
[----:B------:R-:W-:Y:S06]  /*5c80*/  @UP2 UPLOP3.LUT UP0, UPT, UPT, UPT, UP1, 0x80, 0x8 ;  /* 0x000000000008289c */ /* 0x000fec0003f0f010 */
[----:B------:R-:W-:Y:S01]  /*5c90*/  PLOP3.LUT P0, PT, PT, PT, UP0, 0x80, 0x8 ;  /* 0x000000000008781c */ /* 0x000fe20003f0f008 */
[----:B------:R-:W-:Y:S01]  /*5ca0*/  @!UPT UIADD3 URZ, UPT, UPT, URZ, URZ, URZ ;  /* 0x000000fffffff290 */ /* 0x000fe2000fffe0ff */
[----:B------:R-:W-:Y:S11]  /*5cb0*/  BRA.U !UP1, `(.L_x_92) ;  /* 0x0000000109387547 */ /* 0x000ff6000b800000 */
[----:B------:R-:W-:Y:S01]  /*5cc0*/  UISETP.NE.U32.AND UP0, UPT, UR36, URZ, UPT ;  /* 0x000000ff2400728c */ /* 0x000fe2000bf05070 */
[----:B------:R-:W-:Y:S02]  /*5cd0*/  HFMA2 R0, -RZ, RZ, 0, 5.9604644775390625e-08 ;  /* 0x00000001ff007431 */ /* 0x000fe400000001ff */
[----:B------:R-:W-:Y:S01]  /*5ce0*/  IMAD.MOV.U32 R63, RZ, RZ, 0x1 ;  /* 0x00000001ff3f7424 */ /* 0x000fe200078e00ff */
[----:B------:R-:W-:Y:S06]  /*5cf0*/  UISETP.NE.AND.EX UP0, UPT, UR37, URZ, UPT, UP0 ;  /* 0x000000ff2500728c */ /* 0x000fec000bf05300 */
[----:B------:R-:W-:Y:S05]  /*5d00*/  PLOP3.LUT P3, PT, PT, PT, UP0, 0x80, 0x8 ;  /* 0x000000000008781c */ /* 0x000fea0003f6f008 */
[----:B------:R-:W1:Y:S01]  /*5d10*/  @UP0 LDCU.64 UR6, c[0x0][0x888] ;  /* 0x00011100ff0607ac */ /* 0x000e620008000a00 */
[----:B------:R-:W-:Y:S07]  /*5d20*/  @UP0 UIMAD UR4, UR57, UR38, URZ ;  /* 0x00000026390402a4 */ /* 0x000fee000f8e02ff */
[----:B------:R-:W-:Y:S01]  /*5d30*/  @!P3 PRMT R63, R0, 0x7610, R63 ;  /* 0x00007610003fb816 */ /* 0x000fe2000000003f */
[----:B-1----:R-:W-:Y:S03]  /*5d40*/  @UP0 UIMAD.WIDE UR6, UR4, 0x4, UR6 ;  /* 0x00000004040608a5 */ /* 0x002fe6000f8e0206 */
[----:B------:R-:W1:Y:S03]  /*5d50*/  @!UP0 LDCU UR4, c[0x0][0x880] ;  /* 0x00011000ff0487ac */ /* 0x000e660008000800 */
[----:B------:R-:W-:Y:S01]  /*5d60*/  IMAD.U32 R2, RZ, RZ, UR6 ;  /* 0x00000006ff027e24 */ /* 0x000fe2000f8e00ff */
[----:B------:R-:W-:Y:S05]  /*5d70*/  MOV R3, UR7 ;  /* 0x0000000700037c02 */ /* 0x000fea0008000f00 */
[----:B-----5:R2:W5:Y:S02]  /*5d80*/  @P3 LDG.E R35, desc[UR48][R2.64] ;  /* 0x0000003002233981 */ /* 0x020564000c1e1900 */
[----:B-12---:R-:W-:Y:S02]  /*5d90*/  @!P3 IMAD.U32 R35, RZ, RZ, UR4 ;  /* 0x00000004ff23be24 */ /* 0x006fe4000f8e00ff */
.L_x_92:
[----:B------:R-:W-:Y:S05]  /*5da0*/  @!P4 BRA `(.L_x_93) ;  /* 0x000000000020c947 */ /* 0x000fea0003800000 */
[----:B------:R-:W-:Y:S04]  /*5db0*/  ISETP.NE.U32.AND P3, PT, R52, RZ, PT ;  /* 0x000000ff3400720c */ /* 0x000fe80003f65070 */
[----:B------:R-:W-:Y:S11]  /*5dc0*/  ISETP.NE.AND.EX P3, PT, R53, RZ, PT, P3 ;  /* 0x000000ff3500720c */ /* 0x000ff60003f65330 */
[----:B------:R-:W-:Y:S02]  /*5dd0*/  @!UPT UIADD3 URZ, UPT, UPT, URZ, URZ, URZ ;  /* 0x000000fffffff290 */ /* 0x000fe4000fffe0ff */
[----:B------:R-:W1:Y:S01]  /*5de0*/  @P3 LDC.64 R2, c[0x0][0x8a8] ;  /* 0x00022a00ff023b82 */ /* 0x000e620000000a00 */
[----:B------:R-:W-:Y:S04]  /*5df0*/  @P3 IMAD R0, R54, UR57, RZ ;  /* 0x0000003936003c24 */ /* 0x000fe8000f8e02ff */
[----:B-1----:R-:W-:Y:S05]  /*5e00*/  @P3 IMAD.WIDE R2, R0, 0x4, R2 ;  /* 0x0000000400023825 */ /* 0x002fea00078e0202 */
[----:B-----5:R1:W5:Y:S02]  /*5e10*/  @P3 LDG.E R33, desc[UR48][R2.64] ;  /* 0x0000003002213981 */ /* 0x020364000c1e1900 */
[----:B-1----:R-:W2:Y:S02]  /*5e20*/  @!P3 LDC R33, c[0x0][0x8a0] ;  /* 0x00022800ff21bb82 */ /* 0x002ea40000000800 */
.L_x_93:
[----:B-----5:R-:W-:Y:S01]  /*5e30*/  FSETP.NEU.AND P3, PT, R35, RZ, PT ;  /* 0x000000ff2300720b */ /* 0x020fe20003f6d000 */
[----:B------:R-:W-:Y:S01]  /*5e40*/  IMAD.SHL.U32 R79, R19, 0x40, RZ ;  /* 0x00000040134f7824 */ /* 0x000fe200078e00ff */
[----:B------:R-:W-:Y:S01]  /*5e50*/  SEL R3, RZ, 0xffffffff, P2 ;  /* 0xffffffffff037807 */ /* 0x000fe20001000000 */
[----:B------:R-:W-:Y:S01]  /*5e60*/  IMAD.SHL.U32 R86, R71, 0x2, RZ ;  /* 0x0000000247567824 */ /* 0x000fe200078e00ff */
[----:B------:R-:W-:Y:S01]  /*5e70*/  @P1 LOP3.LUT P2, RZ, R63, 0xff, RZ, 0xc0, !PT ;  /* 0x000000ff3fff1812 */ /* 0x000fe2000784c0ff */
[----:B------:R-:W-:Y:S01]  /*5e80*/  IMAD.HI.U32 R5, R79, R61, RZ ;  /* 0x0000003d4f057227 */ /* 0x000fe200078e00ff */
[----:B------:R-:W-:Y:S01]  /*5e90*/  @P1 SEL R2, RZ, 0xffffffff, P3 ;  /* 0xffffffffff021807 */ /* 0x000fe20001800000 */
[----:B------:R-:W-:Y:S01]  /*5ea0*/  BSSY B1, `(.L_x_94) ;  /* 0x0000039000017945 */ /* 0x000fe20003800000 */
[----:B------:R-:W-:Y:S01]  /*5eb0*/  LOP3.LUT R70, R70, 0x1, RZ, 0x3c, !PT ;  /* 0x0000000146467812 */ /* 0x000fe200078e3cff */
[----:B------:R-:W-:Y:S01]  /*5ec0*/  VIADD R84, R86, UR50 ;  /* 0x0000003256547c36 */ /* 0x000fe20008000000 */
[----:B------:R-:W-:Y:S01]  /*5ed0*/  @P0 SEL R2, R3, R2, !P2 ;  /* 0x0000000203020207 */ /* 0x000fe20005000000 */
[----:B------:R-:W-:Y:S01]  /*5ee0*/  IMAD.MOV.U32 R85, RZ, RZ, 0x1 ;  /* 0x00000001ff557424 */ /* 0x000fe200078e00ff */
[----:B------:R-:W-:Y:S01]  /*5ef0*/  LEA R83, R30, UR50, 0x3 ;  /* 0x000000321e537c11 */ /* 0x000fe2000f8e18ff */
[----:B------:R-:W-:Y:S01]  /*5f00*/  IMAD.IADD R34, R32, 0x1, R17 ;  /* 0x0000000120227824 */ /* 0x000fe200078e0211 */
[----:B------:R-:W-:Y:S01]  /*5f10*/  @P1 LOP3.LUT R2, R2, 0x1, RZ, 0xc0, !PT ;  /* 0x0000000102021812 */ /* 0x000fe200078ec0ff */
[----:B------:R-:W-:Y:S01]  /*5f20*/  IMAD.MOV.U32 R39, RZ, RZ, RZ ;  /* 0x000000ffff277224 */ /* 0x000fe200078e00ff */
[----:B------:R-:W-:Y:S02]  /*5f30*/  SHF.L.U32 R0, R69, 0x1f, RZ ;  /* 0x0000001f45007819 */ /* 0x000fe400000006ff */
[----:B------:R-:W-:Y:S02]  /*5f40*/  CS2R R50, SRZ ;  /* 0x0000000000327805 */ /* 0x000fe4000001ff00 */
[----:B------:R-:W-:Y:S02]  /*5f50*/  ISETP.NE.U32.OR P5, PT, R2, 0x1, !P1 ;  /* 0x000000010200780c */ /* 0x000fe40004fa5470 */
[----:B------:R-:W-:Y:S02]  /*5f60*/  CS2R R48, SRZ ;  /* 0x0000000000307805 */ /* 0x000fe4000001ff00 */
[----:B------:R-:W-:Y:S02]  /*5f70*/  ISETP.NE.AND P2, PT, R60, 0x1, PT ;  /* 0x000000013c00780c */ /* 0x000fe40003f45270 */
[----:B------:R-:W-:Y:S02]  /*5f80*/  CS2R R42, SRZ ;  /* 0x00000000002a7805 */ /* 0x000fe4000001ff00 */
[----:B------:R-:W-:Y:S02]  /*5f90*/  SHF.R.U32.HI R2, RZ, R58, R5 ;  /* 0x0000003aff027219 */ /* 0x000fe40000011605 */
[----:B------:R-:W-:Y:S02]  /*5fa0*/  CS2R R40, SRZ ;  /* 0x0000000000287805 */ /* 0x000fe4000001ff00 */
[----:B------:R-:W-:Y:S01]  /*5fb0*/  ISETP.NE.AND P4, PT, R59, 0x1, PT ;  /* 0x000000013b00780c */ /* 0x000fe20003f85270 */
[----:B------:R-:W-:Y:S01]  /*5fc0*/  IMAD.IADD R82, R75, 0x1, R84 ;  /* 0x000000014b527824 */ /* 0x000fe200078e0254 */
[----:B------:R-:W-:Y:S02]  /*5fd0*/  SEL R77, R79, R2, !P2 ;  /* 0x000000024f4d7207 */ /* 0x000fe40005000000 */
[----:B------:R-:W-:Y:S02]  /*5fe0*/  PLOP3.LUT P2, PT, PT, PT, UP1, 0x80, 0x8 ;  /* 0x000000000008781c */ /* 0x000fe40003f4f018 */
[----:B------:R-:W-:Y:S01]  /*5ff0*/  SEL R2, RZ, 0xffffffff, P3 ;  /* 0xffffffffff027807 */ /* 0x000fe20001800000 */
[----:B------:R-:W-:Y:S01]  /*6000*/  IMAD.HI.U32 R78, R77, UR46, RZ ;  /* 0x0000002e4d4e7c27 */ /* 0x000fe2000f8e00ff */
[----:B------:R-:W-:Y:S02]  /*6010*/  @P5 SHF.L.U32 R6, R70, 0x1f, RZ ;  /* 0x0000001f46065819 */ /* 0x000fe400000006ff */
[----:B------:R-:W-:Y:S02]  /*6020*/  LOP3.LUT P3, R80, R63, 0xff, RZ, 0xc0, !PT ;  /* 0x000000ff3f507812 */ /* 0x000fe4000786c0ff */
[----:B------:R-:W1:Y:S01]  /*6030*/  @P5 SYNCS.PHASECHK.TRANS64.TRYWAIT P1, [UR50+0x80], R6 ;  /* 0x00008006ff0055a7 */ /* 0x000e620008021132 */
[----:B------:R-:W-:Y:S02]  /*6040*/  SHF.R.U32.HI R78, RZ, UR47, R78 ;  /* 0x0000002fff4e7c19 */ /* 0x000fe4000801164e */
[----:B------:R-:W-:Y:S02]  /*6050*/  P2R R81, PR, RZ, 0x20 ;  /* 0x00000020ff517803 */ /* 0x000fe40000000000 */
[----:B------:R-:W-:Y:S01]  /*6060*/  @P2 SEL R2, R3, R2, !P3 ;  /* 0x0000000203022207 */ /* 0x000fe20005800000 */
[----:B------:R-:W-:Y:S01]  /*6070*/  IMAD.MOV R3, RZ, RZ, -R77 ;  /* 0x000000ffff037224 */ /* 0x000fe200078e0a4d */
[----:B------:R-:W-:Y:S02]  /*6080*/  SEL R78, R77, R78, !P4 ;  /* 0x0000004e4d4e7207 */ /* 0x000fe40006000000 */
[----:B------:R-:W-:Y:S01]  /*6090*/  LOP3.LUT R2, R2, 0x1, RZ, 0xc0, !PT ;  /* 0x0000000102027812 */ /* 0x000fe200078ec0ff */
[----:B------:R-:W-:Y:S02]  /*60a0*/  IMAD R79, R60, R3, R79 ;  /* 0x000000033c4f7224 */ /* 0x000fe400078e024f */
[----:B------:R-:W-:Y:S01]  /*60b0*/  IMAD.MOV R4, RZ, RZ, -R78 ;  /* 0x000000ffff047224 */ /* 0x000fe200078e0a4e */
[----:B------:R-:W-:Y:S01]  /*60c0*/  ISETP.NE.U32.AND P2, PT, R2, 0x1, PT ;  /* 0x000000010200780c */ /* 0x000fe20003f45070 */
[----:B------:R3:W4:Y:S03]  /*60d0*/  SYNCS.PHASECHK.TRANS64.TRYWAIT P0, [R83+URZ+0xe0], R0 ;  /* 0x0000e000530075a7 */ /* 0x00072600080011ff */
[----:B------:R-:W-:Y:S01]  /*60e0*/  P2R R87, PR, RZ, 0x4 ;  /* 0x00000004ff577803 */ /* 0x000fe20000000000 */
[----:B------:R-:W-:Y:S01]  /*60f0*/  IMAD R77, R59, R4, R77 ;  /* 0x000000043b4d7224 */ /* 0x000fe200078e024d */
[----:B-1----:R-:W-:Y:S01]  /*6100*/  @P5 SEL R85, RZ, 0x1, !P1 ;  /* 0x00000001ff555807 */ /* 0x002fe20004800000 */
[----:B---3--:R-:W-:Y:S06]  /*6110*/  @!P5 BRA `(.L_x_95) ;  /* 0x000000000044d947 */ /* 0x008fec0003800000 */
[----:B------:R-:W-:Y:S01]  /*6120*/  IMAD.MOV.U32 R50, RZ, RZ, RZ ;  /* 0x000000ffff327224 */ /* 0x000fe200078e00ff */
[----:B------:R-:W-:Y:S01]  /*6130*/  ISETP.NE.AND P1, PT, R85, RZ, PT ;  /* 0x000000ff5500720c */ /* 0x000fe20003f25270 */
[----:B------:R-:W-:Y:S01]  /*6140*/  BSSY B0, `(.L_x_96) ;  /* 0x0000008000007945 */ /* 0x000fe20003800000 */
[----:B------:R-:W-:Y:S02]  /*6150*/  CS2R R42, SRZ ;  /* 0x00000000002a7805 */ /* 0x000fe4000001ff00 */
[----:B------:R-:W-:Y:S02]  /*6160*/  CS2R R40, SRZ ;  /* 0x0000000000287805 */ /* 0x000fe4000001ff00 */
[----:B------:R-:W-:Y:S07]  /*6170*/  CS2R R48, SRZ ;  /* 0x0000000000307805 */ /* 0x000fee000001ff00 */
[----:B------:R-:W-:Y:S05]  /*6180*/  @P1 BRA `(.L_x_97) ;  /* 0x00000000000c1947 */ /* 0x000fea0003800000 */
[----:B------:R-:W-:Y:S04]  /*6190*/  SHF.L.U32 R3, R70, 0x1f, RZ ;  /* 0x0000001f46037819 */ /* 0x000fe800000006ff */
[----:B------:R-:W1:Y:S02]  /*61a0*/  SYNCS.PHASECHK.TRANS64.TRYWAIT P1, [UR50+0x80], R3 ;  /* 0x00008003ff0075a7 */ /* 0x000e640008021132 */
[----:B-1----:R-:W-:Y:S05]  /*61b0*/  @!P1 BRA `(.L_x_98) ;  /* 0x0000002c00a09947 */ /* 0x002fea0003800000 */
.L_x_97:
[----:B------:R-:W-:Y:S05]  /*61c0*/  BSYNC B0 ;  /* 0x0000000000007941 */ /* 0x000fea0003800000 */
.L_x_96:
[----:B------:R-:W-:Y:S01]  /*61d0*/  ISETP.NE.AND P1, PT, R87, RZ, PT ;  /* 0x000000ff5700720c */ /* 0x000fe20003f25270 */
[----:B------:R-:W-:Y:S11]  /*61e0*/  HFMA2 R39, -RZ, RZ, 0, 5.9604644775390625e-08 ;  /* 0x00000001ff277431 */ /* 0x000ff600000001ff */
[----:B------:R-:W-:Y:S01]  /*61f0*/  @!UPT UIADD3 URZ, UPT, UPT, URZ, URZ, URZ ;  /* 0x000000fffffff290 */ /* 0x000fe2000fffe0ff */
[----:B------:R-:W-:Y:S05]  /*6200*/  @P1 WARPSYNC.ALL ;  /* 0x0000000000001948 */ /* 0x000fea0003800000 */
[----:B------:R3:W1:Y:S04]  /*6210*/  @P1 LDSM.16.M88.4 R40, [R86+UR50+0x200] ;  /* 0x000200325628183b */ /* 0x0006680008000200 */
[----:B------:R3:W1:Y:S02]  /*6220*/  @P1 LDSM.16.M88.4 R48, [R82+0x200] ;  /* 0x000200005230183b */ /* 0x0006640000000200 */
.L_x_95:
[----:B------:R-:W-:Y:S05]  /*6230*/  BSYNC B1 ;  /* 0x0000000000017941 */ /* 0x000fea0003800000 */
.L_x_94:
[----:B-1----:R-:W-:Y:S04]  /*6240*/  SHF.R.U32.HI R2, RZ, 0x15, R34 ;  /* 0x00000015ff027819 */ /* 0x002fe80000011622 */
[----:B------:R-:W-:Y:S01]  /*6250*/  LOP3.LUT P1, RZ, R2, 0x3, R73, 0x48, !PT ;  /* 0x0000000302ff7812 */ /* 0x000fe20007824849 */
[----:B------:R-:W-:Y:S01]  /*6260*/  @!UPT UIADD3 URZ, UPT, UPT, URZ, URZ, URZ ;  /* 0x000000fffffff290 */ /* 0x000fe2000fffe0ff */
[----:B----4-:R-:W-:Y:S11]  /*6270*/  @P0 BRA `(.L_x_99) ;  /* 0x0000000000080947 */ /* 0x010ff60003800000 */
[----:B------:R-:W1:Y:S02]  /*6280*/  SYNCS.PHASECHK.TRANS64.TRYWAIT P0, [R83+URZ+0xe0], R0 ;  /* 0x0000e000530075a7 */ /* 0x000e6400080011ff */
[----:B-1----:R-:W-:Y:S05]  /*6290*/  @!P0 BRA `(.L_x_100) ;  /* 0x0000002c00808947 */ /* 0x002fea0003800000 */
.L_x_99:
[----:B------:R-:W-:Y:S05]  /*62a0*/  @!P1 BRA `(.L_x_101) ;  /* 0x0000000000409947 */ /* 0x000fea0003800000 */
[----:B------:R-:W4:Y:S01]  /*62b0*/  LDCU.64 UR8, c[0x4][0x70] ;  /* 0x01000e00ff0877ac */ /* 0x000f220008000a00 */
[----:B------:R-:W-:Y:S01]  /*62c0*/  MOV R3, 0x0 ;  /* 0x0000000000037802 */ /* 0x000fe20000000f00 */
[----:B------:R-:W-:Y:S02]  /*62d0*/  HFMA2 R12, -RZ, RZ, 0, 5.9604644775390625e-08 ;  /* 0x00000001ff0c7431 */ /* 0x000fe400000001ff */
[----:B------:R-:W-:Y:S02]  /*62e0*/  IMAD.MOV.U32 R8, RZ, RZ, 0x192 ;  /* 0x00000192ff087424 */ /* 0x000fe400078e00ff */
[----:B------:R-:W-:Y:S01]  /*62f0*/  IMAD.MOV.U32 R13, RZ, RZ, RZ ;  /* 0x000000ffff0d7224 */ /* 0x000fe200078e00ff */
[----:B------:R-:W5:Y:S01]  /*6300*/  LDCU.64 UR6, c[0x4][0x78] ;  /* 0x01000f00ff0677ac */ /* 0x000f620008000a00 */
[----:B------:R-:W1:Y:S01]  /*6310*/  LDC.64 R2, c[0x4][R3] ;  /* 0x0100000003027b82 */ /* 0x000e620000000a00 */
[----:B------:R-:W2:Y:S01]  /*6320*/  LDCU.64 UR4, c[0x4][0x10] ;  /* 0x01000200ff0477ac */ /* 0x000ea20008000a00 */
[----:B----4-:R-:W-:Y:S01]  /*6330*/  MOV R5, UR9 ;  /* 0x0000000900057c02 */ /* 0x010fe20008000f00 */
[----:B------:R-:W-:Y:S01]  /*6340*/  IMAD.U32 R4, RZ, RZ, UR8 ;  /* 0x00000008ff047e24 */ /* 0x000fe2000f8e00ff */
[----:B-----5:R-:W-:Y:S01]  /*6350*/  MOV R7, UR7 ;  /* 0x0000000700077c02 */ /* 0x020fe20008000f00 */
[----:B------:R-:W-:Y:S01]  /*6360*/  IMAD.U32 R6, RZ, RZ, UR6 ;  /* 0x00000006ff067e24 */ /* 0x000fe2000f8e00ff */
[----:B--2---:R-:W-:Y:S01]  /*6370*/  MOV R11, UR5 ;  /* 0x00000005000b7c02 */ /* 0x004fe20008000f00 */
[----:B------:R-:W-:Y:S02]  /*6380*/  IMAD.U32 R10, RZ, RZ, UR4 ;  /* 0x00000004ff0a7e24 */ /* 0x000fe4000f8e00ff */
[----:B------:R-:W-:Y:S07]  /*6390*/  LEPC R20, `(.L_x_101) ;  /* 0x000000001014794e */ /* 0x000fee0000000000 */
[----:B-1-3--:R-:W-:Y:S05]  /*63a0*/  CALL.ABS.NOINC R2 ;  /* 0x0000000002007343 */ /* 0x00afea0003c00000 */
.L_x_101:
[----:B------:R-:W-:Y:S01]  /*63b0*/  SHF.L.U32 R20, R40, 0x10, RZ ;  /* 0x0000001028147819 */ /* 0x000fe200000006ff */
[----:B------:R-:W-:Y:S05]  /*63c0*/  WARPSYNC.ALL ;  /* 0x0000000000007948 */ /* 0x000fea0003800000 */
[----:B------:R-:W-:Y:S01]  /*63d0*/  R2UR UR4, R34 ;  /* 0x00000000220472ca */ /* 0x000fe200000e0000 */
[----:B------:R-:W-:Y:S01]  /*63e0*/  BSSY.RECONVERGENT B0, `(.L_x_102) ;  /* 0x0000050000007945 */ /* 0x000fe20003800200 */
[----:B------:R-:W-:Y:S02]  /*63f0*/  LOP3.LUT R21, R40, 0xffff0000, RZ, 0xc0, !PT ;  /* 0xffff000028157812 */ /* 0x000fe400078ec0ff */
[C---:B------:R-:W-:Y:S02]  /*6400*/  SHF.L.U32 R36, R41.reuse, 0x10, RZ ;  /* 0x0000001029247819 */ /* 0x040fe400000006ff */
[----:B------:R-:W-:Y:S02]  /*6410*/  LOP3.LUT R38, R41, 0xffff0000, RZ, 0xc0, !PT ;  /* 0xffff000029267812 */ /* 0x000fe400078ec0ff */
[----:B------:R-:W-:Y:S02]  /*6420*/  SHF.L.U32 R37, R49, 0x10, RZ ;  /* 0x0000001031257819 */ /* 0x000fe400000006ff */
[----:B------:R-:W-:Y:S03]  /*6430*/  ISETP.NE.AND P0, PT, R72, RZ, PT ;  /* 0x000000ff4800720c */ /* 0x000fe60003f05270 */
[----:B------:R-:W1:Y:S02]  /*6440*/  LDTM.16dp256bit.x4 R4, tmem[UR4] ;  /* 0x00000004000479ee */ /* 0x000e640008120000 */
[C---:B-12---:R-:W-:Y:S01]  /*6450*/  FMUL R0, R33.reuse, R4 ;  /* 0x0000000421007220 */ /* 0x046fe20000400000 */
[C---:B------:R-:W-:Y:S01]  /*6460*/  FMUL R2, R33.reuse, R5 ;  /* 0x0000000521027220 */ /* 0x040fe20000400000 */
[C---:B------:R-:W-:Y:S01]  /*6470*/  FMUL R3, R33.reuse, R6 ;  /* 0x0000000621037220 */ /* 0x040fe20000400000 */
[----:B------:R-:W-:Y:S01]  /*6480*/  FMUL R7, R33, R7 ;  /* 0x0000000721077220 */ /* 0x000fe20000400000 */
[C---:B------:R-:W-:Y:S01]  /*6490*/  FFMA R0, R35.reuse, R20, R0 ;  /* 0x0000001423007223 */ /* 0x040fe20000000000 */
[C---:B------:R-:W-:Y:S01]  /*64a0*/  SHF.L.U32 R20, R42.reuse, 0x10, RZ ;  /* 0x000000102a147819 */ /* 0x040fe200000006ff */
[----:B------:R-:W-:Y:S01]  /*64b0*/  FFMA R2, R35, R21, R2 ;  /* 0x0000001523027223 */ /* 0x000fe20000000002 */
[----:B------:R-:W-:Y:S01]  /*64c0*/  SHF.L.U32 R21, R43, 0x10, RZ ;  /* 0x000000102b157819 */ /* 0x000fe200000006ff */
[----:B------:R-:W-:Y:S01]  /*64d0*/  FFMA R3, R35, R36, R3 ;  /* 0x0000002423037223 */ /* 0x000fe20000000003 */
[----:B------:R-:W-:Y:S01]  /*64e0*/  LOP3.LUT R36, R42, 0xffff0000, RZ, 0xc0, !PT ;  /* 0xffff00002a247812 */ /* 0x000fe200078ec0ff */
[C---:B------:R-:W-:Y:S01]  /*64f0*/  FMUL R4, R33.reuse, R8 ;  /* 0x0000000821047220 */ /* 0x040fe20000400000 */
[----:B------:R-:W-:Y:S01]  /*6500*/  F2FP.BF16.F32.PACK_AB R44, R2, R0 ;  /* 0x00000000022c723e */ /* 0x000fe200000010ff */
[C---:B------:R-:W-:Y:S01]  /*6510*/  FMUL R5, R33.reuse, R9 ;  /* 0x0000000921057220 */ /* 0x040fe20000400000 */
[----:B------:R-:W-:Y:S01]  /*6520*/  FMUL R6, R33, R10 ;  /* 0x0000000a21067220 */ /* 0x000fe20000400000 */
[----:B------:R-:W-:Y:S01]  /*6530*/  FFMA R7, R35, R38, R7 ;  /* 0x0000002623077223 */ /* 0x000fe20000000007 */
[----:B------:R-:W-:Y:S01]  /*6540*/  LOP3.LUT R38, R51, 0xffff0000, RZ, 0xc0, !PT ;  /* 0xffff000033267812 */ /* 0x000fe200078ec0ff */
[----:B------:R-:W-:Y:S01]  /*6550*/  FFMA R4, R35, R20, R4 ;  /* 0x0000001423047223 */ /* 0x000fe20000000004 */
[----:B------:R-:W-:Y:S01]  /*6560*/  LOP3.LUT R20, R43, 0xffff0000, RZ, 0xc0, !PT ;  /* 0xffff00002b147812 */ /* 0x000fe200078ec0ff */
[C---:B------:R-:W-:Y:S01]  /*6570*/  FFMA R5, R35.reuse, R36, R5 ;  /* 0x0000002423057223 */ /* 0x040fe20000000005 */
[C---:B------:R-:W-:Y:S01]  /*6580*/  LOP3.LUT R36, R48.reuse, 0xffff0000, RZ, 0xc0, !PT ;  /* 0xffff000030247812 */ /* 0x040fe200078ec0ff */
[----:B------:R-:W-:Y:S01]  /*6590*/  FFMA R6, R35, R21, R6 ;  /* 0x0000001523067223 */ /* 0x000fe20000000006 */
[----:B------:R-:W-:Y:S01]  /*65a0*/  SHF.L.U32 R21, R48, 0x10, RZ ;  /* 0x0000001030157819 */ /* 0x000fe200000006ff */
[----:B------:R-:W-:Y:S01]  /*65b0*/  FMUL R11, R33, R11 ;  /* 0x0000000b210b7220 */ /* 0x000fe20000400000 */
[----:B------:R-:W-:Y:S01]  /*65c0*/  F2FP.BF16.F32.PACK_AB R45, R7, R3 ;  /* 0x00000003072d723e */ /* 0x000fe200000010ff */
[C---:B------:R-:W-:Y:S01]  /*65d0*/  FMUL R8, R33.reuse, R12 ;  /* 0x0000000c21087220 */ /* 0x040fe20000400000 */
[C---:B------:R-:W-:Y:S01]  /*65e0*/  FMUL R9, R33.reuse, R13 ;  /* 0x0000000d21097220 */ /* 0x040fe20000400000 */
[----:B------:R-:W-:Y:S01]  /*65f0*/  FMUL R10, R33, R14 ;  /* 0x0000000e210a7220 */ /* 0x000fe20000400000 */
[C---:B------:R-:W-:Y:S01]  /*6600*/  FFMA R11, R35.reuse, R20, R11 ;  /* 0x00000014230b7223 */ /* 0x040fe2000000000b */
[----:B------:R-:W-:Y:S01]  /*6610*/  FFMA R8, R35, R21, R8 ;  /* 0x0000001523087223 */ /* 0x000fe20000000008 */
[----:B------:R-:W-:Y:S01]  /*6620*/  LOP3.LUT R20, R49, 0xffff0000, RZ, 0xc0, !PT ;  /* 0xffff000031147812 */ /* 0x000fe200078ec0ff */
[----:B------:R-:W-:Y:S01]  /*6630*/  FFMA R9, R35, R36, R9 ;  /* 0x0000002423097223 */ /* 0x000fe20000000009 */
[----:B------:R-:W-:Y:S01]  /*6640*/  FMUL R15, R33, R15 ;  /* 0x0000000f210f7220 */ /* 0x000fe20000400000 */
[C---:B------:R-:W-:Y:S01]  /*6650*/  SHF.L.U32 R21, R50.reuse, 0x10, RZ ;  /* 0x0000001032157819 */ /* 0x040fe200000006ff */
[----:B------:R-:W-:Y:S01]  /*6660*/  FFMA R10, R35, R37, R10 ;  /* 0x00000025230a7223 */ /* 0x000fe2000000000a */
[C---:B------:R-:W-:Y:S01]  /*6670*/  FMUL R12, R33.reuse, R16 ;  /* 0x00000010210c7220 */ /* 0x040fe20000400000 */
[----:B------:R-:W-:Y:S01]  /*6680*/  LOP3.LUT R36, R50, 0xffff0000, RZ, 0xc0, !PT ;  /* 0xffff000032247812 */ /* 0x000fe200078ec0ff */
[----:B------:R-:W-:Y:S01]  /*6690*/  FMUL R13, R33, R17 ;  /* 0x00000011210d7220 */ /* 0x000fe20000400000 */
[----:B------:R-:W-:Y:S01]  /*66a0*/  SHF.L.U32 R37, R51, 0x10, RZ ;  /* 0x0000001033257819 */ /* 0x000fe200000006ff */
[----:B------:R-:W-:Y:S01]  /*66b0*/  FMUL R14, R33, R18 ;  /* 0x00000012210e7220 */ /* 0x000fe20000400000 */
[----:B------:R-:W-:Y:S01]  /*66c0*/  FFMA R15, R35, R20, R15 ;  /* 0x00000014230f7223 */ /* 0x000fe2000000000f */
[----:B------:R-:W-:Y:S01]  /*66d0*/  FMUL R19, R33, R19 ;  /* 0x0000001321137220 */ /* 0x000fe20000400000 */
[C---:B------:R-:W-:Y:S01]  /*66e0*/  FFMA R12, R35.reuse, R21, R12 ;  /* 0x00000015230c7223 */ /* 0x040fe2000000000c */
[C---:B------:R-:W-:Y:S01]  /*66f0*/  FFMA R13, R35.reuse, R36, R13 ;  /* 0x00000024230d7223 */ /* 0x040fe2000000000d */
[C---:B------:R-:W-:Y:S01]  /*6700*/  FFMA R14, R35.reuse, R37, R14 ;  /* 0x00000025230e7223 */ /* 0x040fe2000000000e */
[----:B------:R-:W-:Y:S01]  /*6710*/  FFMA R19, R35, R38, R19 ;  /* 0x0000002623137223 */ /* 0x000fe20000000013 */
[----:B------:R-:W-:Y:S02]  /*6720*/  F2FP.BF16.F32.PACK_AB R46, R5, R4 ;  /* 0x00000004052e723e */ /* 0x000fe400000010ff */
[----:B------:R-:W-:Y:S02]  /*6730*/  F2FP.BF16.F32.PACK_AB R47, R11, R6 ;  /* 0x000000060b2f723e */ /* 0x000fe400000010ff */
[----:B------:R-:W-:Y:S02]  /*6740*/  F2FP.BF16.F32.PACK_AB R88, R9, R8 ;  /* 0x000000080958723e */ /* 0x000fe400000010ff */
[----:B------:R-:W-:Y:S01]  /*6750*/  F2FP.BF16.F32.PACK_AB R89, R15, R10 ;  /* 0x0000000a0f59723e */ /* 0x000fe200000010ff */
[----:B------:R1:W-:Y:S01]  /*6760*/  STSM.16.M88.4 [R84+0x200], R44 ;  /* 0x0002002c54007844 */ /* 0x0003e20000000200 */
[----:B------:R-:W-:Y:S02]  /*6770*/  F2FP.BF16.F32.PACK_AB R90, R13, R12 ;  /* 0x0000000c0d5a723e */ /* 0x000fe400000010ff */
[----:B------:R-:W-:Y:S05]  /*6780*/  F2FP.BF16.F32.PACK_AB R91, R19, R14 ;  /* 0x0000000e135b723e */ /* 0x000fea00000010ff */
[----:B------:R1:W-:Y:S01]  /*6790*/  STSM.16.M88.4 [R82+0x200], R88 ;  /* 0x0002005852007844 */ /* 0x0003e20000000200 */
[----:B------:R-:W-:Y:S01]  /*67a0*/  @!PT LDS RZ, [RZ] ;  /* 0x00000000fffff984 */ /* 0x000fe20000000800 */
[----:B------:R-:W-:Y:S01]  /*67b0*/  @!PT LDS RZ, [RZ] ;  /* 0x00000000fffff984 */ /* 0x000fe20000000800 */
[----:B------:R-:W-:Y:S01]  /*67c0*/  @!PT LDS RZ, [RZ] ;  /* 0x00000000fffff984 */ /* 0x000fe20000000800 */
[----:B------:R-:W-:Y:S01]  /*67d0*/  @!PT LDS RZ, [RZ] ;  /* 0x00000000fffff984 */ /* 0x000fe20000000800 */
[----:B------:R2:W-:Y:S07]  /*67e0*/  MEMBAR.ALL.CTA ;  /* 0x0000000000007992 */ /* 0x0005ee0000008000 */
[----:B--2---:R-:W2:Y:S02]  /*67f0*/  FENCE.VIEW.ASYNC.S ;  /* 0x00000000000073c6 */ /* 0x004ea40000000000 */
[----:B--2---:R-:W-:Y:S06]  /*6800*/  BAR.SYNC.DEFER_BLOCKING 0x1, 0x80 ;  /* 0x0042000000007b1d */ /* 0x004fec0000010000 */
[----:B------:R-:W-:Y:S05]  /*6810*/  @P0 BRA `(.L_x_103) ;  /* 0x0000000000300947 */ /* 0x000fea0003800000 */
[----:B------:R-:W-:Y:S01]  /*6820*/  UIADD3 UR6, UPT, UPT, UR50, 0x200, URZ ;  /* 0x0000020032067890 */ /* 0x000fe2000fffe0ff */
[----:B------:R-:W-:Y:S01]  /*6830*/  R2UR UR42, R79 ;  /* 0x000000004f2a72ca */ /* 0x000fe200000e0000 */
[----:B------:R-:W-:Y:S01]  /*6840*/  UIADD3 UR4, UP0, UPT, UR54, 0x680, URZ ;  /* 0x0000068036047890 */ /* 0x000fe2000ff1e0ff */
[----:B------:R-:W-:Y:S02]  /*6850*/  R2UR UR43, R77 ;  /* 0x000000004d2b72ca */ /* 0x000fe400000e0000 */
[----:B------:R-:W-:Y:S01]  /*6860*/  R2UR UR44, R78 ;  /* 0x000000004e2c72ca */ /* 0x000fe200000e0000 */
[----:B------:R-:W-:Y:S01]  /*6870*/  IMAD.U32 R74, RZ, RZ, UR6 ;  /* 0x00000006ff4a7e24 */ /* 0x000fe2000f8e00ff */
[----:B------:R-:W-:Y:S04]  /*6880*/  UIADD3.X UR5, UPT, UPT, URZ, UR55, URZ, UP0, !UPT ;  /* 0x00000037ff057290 */ /* 0x000fe800087fe4ff */
[----:B------:R-:W-:Y:S11]  /*6890*/  R2UR UR40, R74 ;  /* 0x000000004a2872ca */ /* 0x000ff600000e0000 */
[----:B------:R-:W-:Y:S02]  /*68a0*/  @!UPT UIADD3 URZ, UPT, UPT, URZ, URZ, URZ ;  /* 0x000000fffffff290 */ /* 0x000fe4000fffe0ff */
[----:B------:R2:W-:Y:S01]  /*68b0*/  UTMASTG.4D.IM2COL [UR40], [UR4] ;  /* 0x00000028040073b5 */ /* 0x0005e20008058000 */
[----:B------:R0:W-:Y:S01]  /*68c0*/  UTMACMDFLUSH ;  /* 0x00000000000079b7 */ /* 0x0001e20000000000 */
[----:B--2---:R-:W-:Y:S04]  /*68d0*/  DEPBAR.LE SB0, 0x1 ;  /* 0x000080400000791a */ /* 0x004fe80000000000 */
.L_x_103:
[----:B------:R-:W-:Y:S05]  /*68e0*/  BSYNC.RECONVERGENT B0 ;  /* 0x0000000000007941 */ /* 0x000fea0003800200 */
.L_x_102:
[----:B------:R-:W-:Y:S01]  /*68f0*/  BAR.SYNC.DEFER_BLOCKING 0x1, 0x80 ;  /* 0x0042000000007b1d */ /* 0x000fe20000010000 */
[----:B------:R-:W-:Y:S01]  /*6900*/  ISETP.NE.AND P1, PT, R81, RZ, PT ;  /* 0x000000ff5100720c */ /* 0x000fe20003f25270 */
[----:B------:R-:W-:Y:S01]  /*6910*/  UISETP.NE.AND UP0, UPT, UR52, URZ, UPT ;  /* 0x000000ff3400728c */ /* 0x000fe2000bf05270 */
[----:B------:R-:W-:Y:S11]  /*6920*/  LEA R4, R39, UR50, 0x3 ;  /* 0x0000003227047c11 */ /* 0x000ff6000f8e18ff */
[----:B------:R-:W-:Y:S01]  /*6930*/  @P1 SHF.L.U32 R3, R70, 0x1f, RZ ;  /* 0x0000001f46031819 */ /* 0x000fe200000006ff */
[----:B------:R-:W-:Y:S06]  /*6940*/  BRA.U !UP0, `(.L_x_104) ;  /* 0x0000000108247547 */ /* 0x000fec000b800000 */
[----:B------:R-:W2:Y:S01]  /*6950*/  S2R R0, SR_CgaCtaId ;  /* 0x0000000000007919 */ /* 0x000ea20000008800 */
[----:B------:R-:W-:Y:S01]  /*6960*/  IMAD.U32 R2, RZ, RZ, UR56 ;  /* 0x00000038ff027e24 */ /* 0x000fe2000f8e00ff */
[----:B------:R-:W-:Y:S04]  /*6970*/  UIADD3 UR56, UPT, UPT, UR56, 0x1, URZ ;  /* 0x0000000138387890 */ /* 0x000fe8000fffe0ff */
[----:B------:R-:W-:Y:S01]  /*6980*/  @P1 LEA R2, R2, UR50, 0x3 ;  /* 0x0000003202021c11 */ /* 0x000fe2000f8e18ff */
[----:B------:R-:W-:Y:S04]  /*6990*/  UISETP.NE.AND UP0, UPT, UR56, 0x4, UPT ;  /* 0x000000043800788c */ /* 0x000fe8000bf05270 */
[----:B------:R-:W-:Y:S01]  /*69a0*/  @P1 VIADD R5, R2, 0xa0 ;  /* 0x000000a002051836 */ /* 0x000fe20000000000 */
[----:B------:R-:W-:Y:S04]  /*69b0*/  USEL UR56, UR56, URZ, UP0 ;  /* 0x000000ff38387287 */ /* 0x000fe80008000000 */
[----:B--2---:R-:W-:Y:S04]  /*69c0*/  @P1 PRMT R0, R0, 0x654, R5 ;  /* 0x0000065400001816 */ /* 0x004fe80000000005 */
[----:B------:R2:W-:Y:S04]  /*69d0*/  @P1 SYNCS.ARRIVE.TRANS64.RED.A1T0 RZ, [R0+URZ], RZ ;  /* 0x000000ff00ff19a7 */ /* 0x0005e800081004ff */
.L_x_104:
[----:B------:R-:W4:Y:S01]  /*69e0*/  @P1 SYNCS.PHASECHK.TRANS64.TRYWAIT P0, [R4+URZ+0x80], R3 ;  /* 0x00008003040015a7 */ /* 0x000f2200080011ff */
[----:B------:R-:W-:Y:S01]  /*69f0*/  BSSY B1, `(.L_x_105) ;  /* 0x0000013000017945 */ /* 0x000fe20003800000 */
[----:B----4-:R-:W-:Y:S03]  /*6a00*/  @P1 SEL R85, RZ, 0x1, !P0 ;  /* 0x00000001ff551807 */ /* 0x010fe60004000000 */
[----:B------:R-:W-:Y:S05]  /*6a10*/  @!P1 BRA `(.L_x_106) ;  /* 0x0000000000409947 */ /* 0x000fea0003800000 */
[----:B------:R-:W-:Y:S01]  /*6a20*/  ISETP.NE.AND P1, PT, R87, RZ, PT ;  /* 0x000000ff5700720c */ /* 0x000fe20003f25270 */
[----:B------:R-:W-:Y:S01]  /*6a30*/  BSSY B0, `(.L_x_107) ;  /* 0x0000009000007945 */ /* 0x000fe20003800000 */
[----:B------:R-:W-:Y:S11]  /*6a40*/  ISETP.NE.AND P0, PT, R85, RZ, PT ;  /* 0x000000ff5500720c */ /* 0x000ff60003f05270 */
[----:B------:R-:W-:Y:S05]  /*6a50*/  @P1 IMAD R2, R39, 0x1000, R86 ;  /* 0x0000100027021824 */ /* 0x000fea00078e0256 */
[----:B--2---:R-:W-:Y:S05]  /*6a60*/  @P1 IADD3 R0, PT, PT, R2, UR50, RZ ;  /* 0x0000003202001c10 */ /* 0x004fea000fffe0ff */
[----:B------:R-:W-:Y:S01]  /*6a70*/  @P1 IMAD.IADD R0, R75, 0x1, R0 ;  /* 0x000000014b001824 */ /* 0x000fe200078e0200 */
[----:B------:R-:W-:Y:S06]  /*6a80*/  @P0 BRA `(.L_x_108) ;  /* 0x00000000000c0947 */ /* 0x000fec0003800000 */
[----:B------:R-:W-:Y:S04]  /*6a90*/  SHF.L.U32 R3, R70, 0x1f, RZ ;  /* 0x0000001f46037819 */ /* 0x000fe800000006ff */
[----:B------:R-:W2:Y:S02]  /*6aa0*/  SYNCS.PHASECHK.TRANS64.TRYWAIT P0, [R4+URZ+0x80], R3 ;  /* 0x00008003040075a7 */ /* 0x000ea400080011ff */
[----:B--2---:R-:W-:Y:S05]  /*6ab0*/  @!P0 BRA `(.L_x_109) ;  /* 0x00000024008c8947 */ /* 0x004fea0003800000 */
.L_x_108:
[----:B------:R-:W-:Y:S05]  /*6ac0*/  BSYNC B0 ;  /* 0x0000000000007941 */ /* 0x000fea0003800000 */
.L_x_107:
[----:B------:R-:W-:Y:S02]  /*6ad0*/  ISETP.NE.AND P0, PT, R87, RZ, PT ;  /* 0x000000ff5700720c */ /* 0x000fe40003f05270 */
[----:B------:R-:W-:Y:S11]  /*6ae0*/  IADD3 R39, PT, PT, R39, 0x1, RZ ;  /* 0x0000000127277810 */ /* 0x000ff60007ffe0ff */
[----:B------:R-:W-:Y:S05]  /*6af0*/  @P0 WARPSYNC.ALL ;  /* 0x0000000000000948 */ /* 0x000fea0003800000 */
[----:B------:R4:W1:Y:S04]  /*6b00*/  @P0 LDSM.16.M88.4 R40, [R2+UR50+0x200] ;  /* 0x000200320228083b */ /* 0x0008680008000200 */
[----:B------:R4:W1:Y:S02]  /*6b10*/  @P0 LDSM.16.M88.4 R48, [R0+0x200] ;  /* 0x000200000030083b */ /* 0x0008640000000200 */
.L_x_106:
[----:B------:R-:W-:Y:S05]  /*6b20*/  BSYNC B1 ;  /* 0x0000000000017941 */ /* 0x000fea0003800000 */
.L_x_105:
[----:B--2-4-:R-:W-:Y:S05]  /*6b30*/  VIADD R0, R34, 0x20 ;  /* 0x0000002022007836 */ /* 0x014fea0000000000 */
[----:B------:R-:W-:Y:S04]  /*6b40*/  SHF.R.U32.HI R0, RZ, 0x15, R0 ;  /* 0x00000015ff007819 */ /* 0x000fe80000011600 */
[----:B------:R-:W-:Y:S11]  /*6b50*/  LOP3.LUT P0, RZ, R0, 0x3, R73, 0x48, !PT ;  /* 0x0000000300ff7812 */ /* 0x000ff60007804849 */
[----:B------:R-:W-:Y:S02]  /*6b60*/  @!UPT UIADD3 URZ, UPT, UPT, URZ, URZ, URZ ;  /* 0x000000fffffff290 */ /* 0x000fe4000fffe0ff */
[----:B------:R-:W-:Y:S05]  /*6b70*/  @!P0 BRA `(.L_x_110) ;  /* 0x0000000000408947 */ /* 0x000fea0003800000 */
[----:B------:R-:W2:Y:S01]  /*6b80*/  LDCU.64 UR8, c[0x4][0x70] ;  /* 0x01000e00ff0877ac */ /* 0x000ea20008000a00 */
[----:B------:R-:W-:Y:S01]  /*6b90*/  MOV R3, 0x0 ;  /* 0x0000000000037802 */ /* 0x000fe20000000f00 */
[----:B------:R-:W-:Y:S02]  /*6ba0*/  HFMA2 R12, -RZ, RZ, 0, 5.9604644775390625e-08 ;  /* 0x00000001ff0c7431 */ /* 0x000fe400000001ff */
[----:B------:R-:W-:Y:S02]  /*6bb0*/  IMAD.MOV.U32 R8, RZ, RZ, 0x192 ;  /* 0x00000192ff087424 */ /* 0x000fe400078e00ff */
[----:B------:R-:W-:Y:S01]  /*6bc0*/  IMAD.MOV.U32 R13, RZ, RZ, RZ ;  /* 0x000000ffff0d7224 */ /* 0x000fe200078e00ff */
[----:B------:R-:W4:Y:S01]  /*6bd0*/  LDCU.64 UR6, c[0x4][0x78] ;  /* 0x01000f00ff0677ac */ /* 0x000f220008000a00 */
[----:B------:R-:W1:Y:S01]  /*6be0*/  LDC.64 R2, c[0x4][R3] ;  /* 0x0100000003027b82 */ /* 0x000e620000000a00 */
[----:B------:R-:W5:Y:S01]  /*6bf0*/  LDCU.64 UR4, c[0x4][0x10] ;  /* 0x01000200ff0477ac */ /* 0x000f620008000a00 */
[----:B--2---:R-:W-:Y:S01]  /*6c00*/  MOV R5, UR9 ;  /* 0x0000000900057c02 */ /* 0x004fe20008000f00 */
[----:B------:R-:W-:Y:S01]  /*6c10*/  IMAD.U32 R4, RZ, RZ, UR8 ;  /* 0x00000008ff047e24 */ /* 0x000fe2000f8e00ff */
[----:B----4-:R-:W-:Y:S01]  /*6c20*/  MOV R7, UR7 ;  /* 0x0000000700077c02 */ /* 0x010fe20008000f00 */
[----:B------:R-:W-:Y:S01]  /*6c30*/  IMAD.U32 R6, RZ, RZ, UR6 ;  /* 0x00000006ff067e24 */ /* 0x000fe2000f8e00ff */
[----:B-----5:R-:W-:Y:S01]  /*6c40*/  MOV R11, UR5 ;  /* 0x00000005000b7c02 */ /* 0x020fe20008000f00 */
[----:B------:R-:W-:Y:S02]  /*6c50*/  IMAD.U32 R10, RZ, RZ, UR4 ;  /* 0x00000004ff0a7e24 */ /* 0x000fe4000f8e00ff */
[----:B------:R-:W-:Y:S07]  /*6c60*/  LEPC R20, `(.L_x_110) ;  /* 0x000000001014794e */ /* 0x000fee0000000000 */
[----:B-1-3--:R-:W-:Y:S05]  /*6c70*/  CALL.ABS.NOINC R2 ;  /* 0x0000000002007343 */ /* 0x00afea0003c00000 */
.L_x_110:
[----:B-1----:R-:W-:Y:S01]  /*6c80*/  SHF.L.U32 R20, R40, 0x10, RZ ;  /* 0x0000001028147819 */ /* 0x002fe200000006ff */
[----:B------:R-:W-:Y:S05]  /*6c90*/  WARPSYNC.ALL ;  /* 0x0000000000007948 */ /* 0x000fea0003800000 */
[----:B------:R-:W-:Y:S01]  /*6ca0*/  R2UR UR4, R34 ;  /* 0x00000000220472ca */ /* 0x000fe200000e0000 */
[----:B------:R-:W1:Y:S01]  /*6cb0*/  S2R R92, SR_CgaCtaId ;  /* 0x00000000005c7919 */ /* 0x000e620000008800 */
[----:B------:R-:W-:Y:S01]  /*6cc0*/  LOP3.LUT R21, R40, 0xffff0000, RZ, 0xc0, !PT ;  /* 0xffff000028157812 */ /* 0x000fe200078ec0ff */
[----:B------:R-:W-:Y:S01]  /*6cd0*/  BSSY.RECONVERGENT B0, `(.L_x_111) ;  /* 0x0000054000007945 */ /* 0x000fe20003800200 */
[----:B------:R-:W-:Y:S02]  /*6ce0*/  LOP3.LUT R36, R41, 0xffff0000, RZ, 0xc0, !PT ;  /* 0xffff000029247812 */ /* 0x000fe400078ec0ff */
[----:B------:R-:W-:Y:S02]  /*6cf0*/  SHF.L.U32 R37, R49, 0x10, RZ ;  /* 0x0000001031257819 */ /* 0x000fe400000006ff */
[----:B------:R-:W-:Y:S02]  /*6d00*/  LOP3.LUT R38, R51, 0xffff0000, RZ, 0xc0, !PT ;  /* 0xffff000033267812 */ /* 0x000fe400078ec0ff */
[----:B------:R-:W-:Y:S02]  /*6d10*/  ISETP.NE.AND P6, PT, R81, RZ, PT ;  /* 0x000000ff5100720c */ /* 0x000fe40003fc5270 */
[----:B------:R-:W-:Y:S01]  /*6d20*/  ISETP.NE.AND P0, PT, R72, RZ, PT ;  /* 0x000000ff4800720c */ /* 0x000fe20003f05270 */
[----:B------:R-:W2:Y:S01]  /*6d30*/  LDTM.16dp256bit.x4 R4, tmem[UR4+0x20] ;  /* 0x00002004000479ee */ /* 0x000ea20008120000 */
[----:B------:R-:W-:Y:S09]  /*6d40*/  MOV R93, UR56 ;  /* 0x00000038005d7c02 */ /* 0x000ff20008000f00 */
[----:B------:R-:W-:Y:S04]  /*6d50*/  @P6 LEA R93, R93, UR50, 0x3 ;  /* 0x000000325d5d6c11 */ /* 0x000fe8000f8e18ff */
[----:B------:R-:W-:Y:S04]  /*6d60*/  @P6 IADD3 R93, PT, PT, R93, 0xa0, RZ ;  /* 0x000000a05d5d6810 */ /* 0x000fe80007ffe0ff */
[----:B-1----:R-:W-:Y:S01]  /*6d70*/  @P6 PRMT R93, R92, 0x654, R93 ;  /* 0x000006545c5d6816 */ /* 0x002fe2000000005d */
[C---:B--2---:R-:W-:Y:S01]  /*6d80*/  FMUL R0, R33.reuse, R4 ;  /* 0x0000000421007220 */ /* 0x044fe20000400000 */
[C---:B------:R-:W-:Y:S01]  /*6d90*/  FMUL R2, R33.reuse, R5 ;  /* 0x0000000521027220 */ /* 0x040fe20000400000 */
[C---:B------:R-:W-:Y:S01]  /*6da0*/  FMUL R3, R33.reuse, R6 ;  /* 0x0000000621037220 */ /* 0x040fe20000400000 */
[----:B------:R-:W-:Y:S01]  /*6db0*/  FMUL R7, R33, R7 ;  /* 0x0000000721077220 */ /* 0x000fe20000400000 */
[----:B------:R-:W-:Y:S01]  /*6dc0*/  FFMA R0, R35, R20, R0 ;  /* 0x0000001423007223 */ /* 0x000fe20000000000 */
[----:B------:R-:W-:Y:S01]  /*6dd0*/  SHF.L.U32 R20, R41, 0x10, RZ ;  /* 0x0000001029147819 */ /* 0x000fe200000006ff */
[----:B------:R-:W-:Y:S01]  /*6de0*/  FFMA R2, R35, R21, R2 ;  /* 0x0000001523027223 */ /* 0x000fe20000000002 */
[----:B------:R-:W-:Y:S01]  /*6df0*/  SHF.L.U32 R21, R43, 0x10, RZ ;  /* 0x000000102b157819 */ /* 0x000fe200000006ff */
[C---:B------:R-:W-:Y:S01]  /*6e00*/  FMUL R4, R33.reuse, R8 ;  /* 0x0000000821047220 */ /* 0x040fe20000400000 */
[----:B------:R-:W-:Y:S01]  /*6e10*/  FMUL R5, R33, R9 ;  /* 0x0000000921057220 */ /* 0x000fe20000400000 */
[C---:B------:R-:W-:Y:S01]  /*6e20*/  FFMA R3, R35.reuse, R20, R3 ;  /* 0x0000001423037223 */ /* 0x040fe20000000003 */
[C---:B------:R-:W-:Y:S01]  /*6e30*/  SHF.L.U32 R20, R42.reuse, 0x10, RZ ;  /* 0x000000102a147819 */ /* 0x040fe200000006ff */
[----:B------:R-:W-:Y:S01]  /*6e40*/  FFMA R7, R35, R36, R7 ;  /* 0x0000002423077223 */ /* 0x000fe20000000007 */
[----:B------:R-:W-:Y:S01]  /*6e50*/  LOP3.LUT R36, R42, 0xffff0000, RZ, 0xc0, !PT ;  /* 0xffff00002a247812 */ /* 0x000fe200078ec0ff */
[----:B------:R-:W-:Y:S01]  /*6e60*/  FMUL R6, R33, R10 ;  /* 0x0000000a21067220 */ /* 0x000fe20000400000 */
[----:B------:R-:W-:Y:S01]  /*6e70*/  F2FP.BF16.F32.PACK_AB R44, R2, R0 ;  /* 0x00000000022c723e */ /* 0x000fe200000010ff */
[----:B------:R-:W-:Y:S01]  /*6e80*/  FFMA R4, R35, R20, R4 ;  /* 0x0000001423047223 */ /* 0x000fe20000000004 */
[----:B------:R-:W-:Y:S01]  /*6e90*/  LOP3.LUT R20, R43, 0xffff0000, RZ, 0xc0, !PT ;  /* 0xffff00002b147812 */ /* 0x000fe200078ec0ff */
[----:B------:R-:W-:Y:S01]  /*6ea0*/  FMUL R11, R33, R11 ;  /* 0x0000000b210b7220 */ /* 0x000fe20000400000 */
[----:B------:R-:W-:Y:S01]  /*6eb0*/  F2FP.BF16.F32.PACK_AB R45, R7, R3 ;  /* 0x00000003072d723e */ /* 0x000fe200000010ff */
[C---:B------:R-:W-:Y:S01]  /*6ec0*/  FFMA R5, R35.reuse, R36, R5 ;  /* 0x0000002423057223 */ /* 0x040fe20000000005 */
[----:B------:R-:W-:Y:S01]  /*6ed0*/  LOP3.LUT R36, R50, 0xffff0000, RZ, 0xc0, !PT ;  /* 0xffff000032247812 */ /* 0x000fe200078ec0ff */
[C---:B------:R-:W-:Y:S01]  /*6ee0*/  FFMA R6, R35.reuse, R21, R6 ;  /* 0x0000001523067223 */ /* 0x040fe20000000006 */
[C---:B------:R-:W-:Y:S01]  /*6ef0*/  SHF.L.U32 R21, R48.reuse, 0x10, RZ ;  /* 0x0000001030157819 */ /* 0x040fe200000006ff */
[----:B------:R-:W-:Y:S01]  /*6f00*/  FFMA R11, R35, R20, R11 ;  /* 0x00000014230b7223 */ /* 0x000fe2000000000b */
[----:B------:R-:W-:Y:S01]  /*6f10*/  LOP3.LUT R20, R48, 0xffff0000, RZ, 0xc0, !PT ;  /* 0xffff000030147812 */ /* 0x000fe200078ec0ff */
[----:B------:R-:W-:Y:S01]  /*6f20*/  FMUL R8, R33, R12 ;  /* 0x0000000c21087220 */ /* 0x000fe20000400000 */
[----:B------:R-:W-:Y:S01]  /*6f30*/  F2FP.BF16.F32.PACK_AB R46, R5, R4 ;  /* 0x00000004052e723e */ /* 0x000fe200000010ff */
[C---:B------:R-:W-:Y:S01]  /*6f40*/  FMUL R9, R33.reuse, R13 ;  /* 0x0000000d21097220 */ /* 0x040fe20000400000 */
[----:B------:R-:W-:Y:S01]  /*6f50*/  FMUL R10, R33, R14 ;  /* 0x0000000e210a7220 */ /* 0x000fe20000400000 */
[----:B------:R-:W-:Y:S01]  /*6f60*/  FFMA R8, R35, R21, R8 ;  /* 0x0000001523087223 */ /* 0x000fe20000000008 */
[----:B------:R-:W-:Y:S01]  /*6f70*/  FMUL R15, R33, R15 ;  /* 0x0000000f210f7220 */ /* 0x000fe20000400000 */
[----:B------:R-:W-:Y:S01]  /*6f80*/  FFMA R9, R35, R20, R9 ;  /* 0x0000001423097223 */ /* 0x000fe20000000009 */
[----:B------:R-:W-:Y:S01]  /*6f90*/  LOP3.LUT R20, R49, 0xffff0000, RZ, 0xc0, !PT ;  /* 0xffff000031147812 */ /* 0x000fe200078ec0ff */
[----:B------:R-:W-:Y:S01]  /*6fa0*/  FFMA R10, R35, R37, R10 ;  /* 0x00000025230a7223 */ /* 0x000fe2000000000a */
[----:B------:R-:W-:Y:S01]  /*6fb0*/  SHF.L.U32 R21, R50, 0x10, RZ ;  /* 0x0000001032157819 */ /* 0x000fe200000006ff */
[C---:B------:R-:W-:Y:S01]  /*6fc0*/  FMUL R12, R33.reuse, R16 ;  /* 0x00000010210c7220 */ /* 0x040fe20000400000 */
        /* <DEDUP_REMOVED lines=11> */
[----:B------:R-:W-:Y:S01]  /*7080*/  F2FP.BF16.F32.PACK_AB R89, R15, R10 ;  /* 0x0000000a0f59723e */ /* 0x000fe200000010ff */
[----:B------:R1:W-:Y:S01]  /*7090*/  STSM.16.M88.4 [R84+0x1200], R44 ;  /* 0x0012002c54007844 */ /* 0x0003e20000000200 */
[----:B------:R-:W-:Y:S02]  /*70a0*/  F2FP.BF16.F32.PACK_AB R90, R13, R12 ;  /* 0x0000000c0d5a723e */ /* 0x000fe400000010ff */
[----:B------:R-:W-:Y:S02]  /*70b0*/  F2FP.BF16.F32.PACK_AB R91, R19, R14 ;  /* 0x0000000e135b723e */ /* 0x000fe400000010ff */
[----:B------:R-:W-:Y:S02]  /*70c0*/  LEA R16, R39, UR50, 0x3 ;  /* 0x0000003227107c11 */ /* 0x000fe4000f8e18ff */
[----:B------:R-:W-:Y:S01]  /*70d0*/  @P6 SHF.L.U32 R17, R70, 0x1f, RZ ;  /* 0x0000001f46116819 */ /* 0x000fe200000006ff */
        /* <DEDUP_REMOVED lines=9> */
[----:B------:R-:W-:Y:S01]  /*7170*/  R2UR UR10, R79 ;  /* 0x000000004f0a72ca */ /* 0x000fe200000e0000 */
[----:B------:R-:W-:Y:S01]  /*7180*/  UIADD3 UR4, UP0, UPT, UR54, 0x680, URZ ;  /* 0x0000068036047890 */ /* 0x000fe2000ff1e0ff */
[----:B------:R-:W-:Y:S01]  /*7190*/  R2UR UR11, R77 ;  /* 0x000000004d0b72ca */ /* 0x000fe200000e0000 */
[----:B------:R-:W-:Y:S01]  /*71a0*/  UIADD3 UR9, UPT, UPT, UR41, 0x20, URZ ;  /* 0x0000002029097890 */ /* 0x000fe2000fffe0ff */
[----:B------:R-:W-:Y:S01]  /*71b0*/  R2UR UR12, R78 ;  /* 0x000000004e0c72ca */ /* 0x000fe200000e0000 */
[----:B------:R-:W-:Y:S02]  /*71c0*/  UIADD3 UR8, UPT, UPT, UR50, 0x1200, URZ ;  /* 0x0000120032087890 */ /* 0x000fe4000fffe0ff */
[----:B------:R-:W-:Y:S10]  /*71d0*/  UIADD3.X UR5, UPT, UPT, URZ, UR55, URZ, UP0, !UPT ;  /* 0x00000037ff057290 */ /* 0x000ff400087fe4ff */
[----:B------:R2:W-:Y:S01]  /*71e0*/  UTMASTG.4D.IM2COL [UR8], [UR4] ;  /* 0x00000008040073b5 */ /* 0x0005e20008058000 */
[----:B------:R0:W-:Y:S01]  /*71f0*/  UTMACMDFLUSH ;  /* 0x00000000000079b7 */ /* 0x0001e20000000000 */
[----:B--2---:R-:W-:Y:S04]  /*7200*/  DEPBAR.LE SB0, 0x1 ;  /* 0x000080400000791a */ /* 0x004fe80000000000 */
.L_x_112:
[----:B------:R-:W-:Y:S05]  /*7210*/  BSYNC.RECONVERGENT B0 ;  /* 0x0000000000007941 */ /* 0x000fea0003800200 */
.L_x_111:
[----:B------:R-:W-:Y:S01]  /*7220*/  BAR.SYNC.DEFER_BLOCKING 0x1, 0x80 ;  /* 0x0042000000007b1d */ /* 0x000fe20000010000 */
[----:B------:R-:W-:Y:S04]  /*7230*/  UIADD3 UR40, UPT, UPT, UR56, 0x1, URZ ;  /* 0x0000000138287890 */ /* 0x000fe8000fffe0ff */
[----:B------:R-:W-:Y:S04]  /*7240*/  UISETP.NE.AND UP0, UPT, UR40, 0x4, UPT ;  /* 0x000000042800788c */ /* 0x000fe8000bf05270 */
[----:B------:R-:W-:Y:S01]  /*7250*/  USEL UR40, UR40, URZ, UP0 ;  /* 0x000000ff28287287 */ /* 0x000fe20008000000 */
[----:B------:R2:W-:Y:S01]  /*7260*/  @P6 SYNCS.ARRIVE.TRANS64.RED.A1T0 RZ, [R93+URZ], RZ ;  /* 0x000000ff5dff69a7 */ /* 0x0005e200081004ff */
[----:B------:R-:W-:Y:S01]  /*7270*/  BSSY B1, `(.L_x_113) ;  /* 0x0000014000017945 */ /* 0x000fe20003800000 */
[----:B------:R-:W4:Y:S02]  /*7280*/  @P6 SYNCS.PHASECHK.TRANS64.TRYWAIT P0, [R16+URZ+0x80], R17 ;  /* 0x00008011100065a7 */ /* 0x000f2400080011ff */
[----:B----4-:R-:W-:Y:S01]  /*7290*/  @P6 SEL R85, RZ, 0x1, !P0 ;  /* 0x00000001ff556807 */ /* 0x010fe20004000000 */
[----:B--2---:R-:W-:Y:S06]  /*72a0*/  @!P6 BRA `(.L_x_114) ;  /* 0x000000000040e947 */ /* 0x004fec0003800000 */
[----:B------:R-:W-:Y:S01]  /*72b0*/  ISETP.NE.AND P1, PT, R87, RZ, PT ;  /* 0x000000ff5700720c */ /* 0x000fe20003f25270 */
[----:B------:R-:W-:Y:S01]  /*72c0*/  BSSY B0, `(.L_x_115) ;  /* 0x0000009000007945 */ /* 0x000fe20003800000 */
[----:B------:R-:W-:Y:S11]  /*72d0*/  ISETP.NE.AND P0, PT, R85, RZ, PT ;  /* 0x000000ff5500720c */ /* 0x000ff60003f05270 */
[----:B------:R-:W-:Y:S05]  /*72e0*/  @P1 IMAD R2, R39, 0x1000, R86 ;  /* 0x0000100027021824 */ /* 0x000fea00078e0256 */
[----:B------:R-:W-:Y:S05]  /*72f0*/  @P1 IADD3 R0, PT, PT, R2, UR50, RZ ;  /* 0x0000003202001c10 */ /* 0x000fea000fffe0ff */
[----:B------:R-:W-:Y:S01]  /*7300*/  @P1 IMAD.IADD R0, R75, 0x1, R0 ;  /* 0x000000014b001824 */ /* 0x000fe200078e0200 */
[----:B------:R-:W-:Y:S06]  /*7310*/  @P0 BRA `(.L_x_116) ;  /* 0x00000000000c0947 */ /* 0x000fec0003800000 */
[----:B------:R-:W-:Y:S04]  /*7320*/  SHF.L.U32 R3, R70, 0x1f, RZ ;  /* 0x0000001f46037819 */ /* 0x000fe800000006ff */
[----:B------:R-:W2:Y:S02]  /*7330*/  SYNCS.PHASECHK.TRANS64.TRYWAIT P0, [R16+URZ+0x80], R3 ;  /* 0x00008003100075a7 */ /* 0x000ea400080011ff */
[----:B--2---:R-:W-:Y:S05]  /*7340*/  @!P0 BRA `(.L_x_117) ;  /* 0x0000001c007c8947 */ /* 0x004fea0003800000 */
.L_x_116:
[----:B------:R-:W-:Y:S05]  /*7350*/  BSYNC B0 ;  /* 0x0000000000007941 */ /* 0x000fea0003800000 */
.L_x_115:
[----:B------:R-:W-:Y:S02]  /*7360*/  ISETP.NE.AND P0, PT, R87, RZ, PT ;  /* 0x000000ff5700720c */ /* 0x000fe40003f05270 */
[----:B------:R-:W-:Y:S11]  /*7370*/  IADD3 R39, PT, PT, R39, 0x1, RZ ;  /* 0x0000000127277810 */ /* 0x000ff60007ffe0ff */
[----:B------:R-:W-:Y:S05]  /*7380*/  @P0 WARPSYNC.ALL ;  /* 0x0000000000000948 */ /* 0x000fea0003800000 */
[----:B------:R4:W1:Y:S04]  /*7390*/  @P0 LDSM.16.M88.4 R40, [R2+UR50+0x200] ;  /* 0x000200320228083b */ /* 0x0008680008000200 */
[----:B------:R4:W1:Y:S02]  /*73a0*/  @P0 LDSM.16.M88.4 R48, [R0+0x200] ;  /* 0x000200000030083b */ /* 0x0008640000000200 */
.L_x_114:
[----:B------:R-:W-:Y:S05]  /*73b0*/  BSYNC B1 ;  /* 0x0000000000017941 */ /* 0x000fea0003800000 */
.L_x_113:
[----:B----4-:R-:W-:Y:S05]  /*73c0*/  VIADD R0, R34, 0x40 ;  /* 0x0000004022007836 */ /* 0x010fea0000000000 */
[----:B------:R-:W-:Y:S04]  /*73d0*/  SHF.R.U32.HI R0, RZ, 0x15, R0 ;  /* 0x00000015ff007819 */ /* 0x000fe80000011600 */
[----:B------:R-:W-:Y:S11]  /*73e0*/  LOP3.LUT P0, RZ, R0, 0x3, R73, 0x48, !PT ;  /* 0x0000000300ff7812 */ /* 0x000ff60007804849 */
[----:B------:R-:W-:Y:S02]  /*73f0*/  @!UPT UIADD3 URZ, UPT, UPT, URZ, URZ, URZ ;  /* 0x000000fffffff290 */ /* 0x000fe4000fffe0ff */
[----:B------:R-:W-:Y:S05]  /*7400*/  @!P0 BRA `(.L_x_118) ;  /* 0x0000000000408947 */ /* 0x000fea0003800000 */
[----:B------:R-:W4:Y:S01]  /*7410*/  LDCU.64 UR8, c[0x4][0x70] ;  /* 0x01000e00ff0877ac */ /* 0x000f220008000a00 */
[----:B--2---:R-:W-:Y:S01]  /*7420*/  MOV R3, 0x0 ;  /* 0x0000000000037802 */ /* 0x004fe20000000f00 */
[----:B------:R-:W-:Y:S02]  /*7430*/  HFMA2 R12, -RZ, RZ, 0, 5.9604644775390625e-08 ;  /* 0x00000001ff0c7431 */ /* 0x000fe400000001ff */
[----:B------:R-:W-:Y:S02]  /*7440*/  IMAD.MOV.U32 R8, RZ, RZ, 0x192 ;  /* 0x00000192ff087424 */ /* 0x000fe400078e00ff */
[----:B------:R-:W-:Y:S01]  /*7450*/  IMAD.MOV.U32 R13, RZ, RZ, RZ ;  /* 0x000000ffff0d7224 */ /* 0x000fe200078e00ff */
[----:B------:R-:W2:Y:S01]  /*7460*/  LDCU.64 UR6, c[0x4][0x78] ;  /* 0x01000f00ff0677ac */ /* 0x000ea20008000a00 */
[----:B------:R-:W1:Y:S01]  /*7470*/  LDC.64 R2, c[0x4][R3] ;  /* 0x0100000003027b82 */ /* 0x000e620000000a00 */
[----:B------:R-:W5:Y:S01]  /*7480*/  LDCU.64 UR4, c[0x4][0x10] ;  /* 0x01000200ff0477ac */ /* 0x000f620008000a00 */
[----:B----4-:R-:W-:Y:S01]  /*7490*/  MOV R5, UR9 ;  /* 0x0000000900057c02 */ /* 0x010fe20008000f00 */
[----:B------:R-:W-:Y:S01]  /*74a0*/  IMAD.U32 R4, RZ, RZ, UR8 ;  /* 0x00000008ff047e24 */ /* 0x000fe2000f8e00ff */
[----:B--2---:R-:W-:Y:S01]  /*74b0*/  MOV R7, UR7 ;  /* 0x0000000700077c02 */ /* 0x004fe20008000f00 */
[----:B------:R-:W-:Y:S01]  /*74c0*/  IMAD.U32 R6, RZ, RZ, UR6 ;  /* 0x00000006ff067e24 */ /* 0x000fe2000f8e00ff */
[----:B-----5:R-:W-:Y:S01]  /*74d0*/  MOV R11, UR5 ;  /* 0x00000005000b7c02 */ /* 0x020fe20008000f00 */
[----:B------:R-:W-:Y:S02]  /*74e0*/  IMAD.U32 R10, RZ, RZ, UR4 ;  /* 0x00000004ff0a7e24 */ /* 0x000fe4000f8e00ff */
[----:B------:R-:W-:Y:S07]  /*74f0*/  LEPC R20, `(.L_x_118) ;  /* 0x000000001014794e */ /* 0x000fee0000000000 */
[----:B-1-3--:R-:W-:Y:S05]  /*7500*/  CALL.ABS.NOINC R2 ;  /* 0x0000000002007343 */ /* 0x00afea0003c00000 */
.L_x_118:
[----:B-1----:R-:W-:Y:S01]  /*7510*/  SHF.L.U32 R20, R40, 0x10, RZ ;  /* 0x0000001028147819 */ /* 0x002fe200000006ff */
[----:B------:R-:W-:Y:S05]  /*7520*/  WARPSYNC.ALL ;  /* 0x0000000000007948 */ /* 0x000fea0003800000 */
[----:B------:R-:W-:Y:S01]  /*7530*/  R2UR UR4, R34 ;  /* 0x00000000220472ca */ /* 0x000fe200000e0000 */
[----:B------:R-:W-:Y:S01]  /*7540*/  BSSY.RECONVERGENT B0, `(.L_x_119) ;  /* 0x0000055000007945 */ /* 0x000fe20003800200 */
[----:B------:R-:W-:Y:S02]  /*7550*/  LOP3.LUT R21, R40, 0xffff0000, RZ, 0xc0, !PT ;  /* 0xffff000028157812 */ /* 0x000fe400078ec0ff */
[----:B------:R-:W-:Y:S02]  /*7560*/  LOP3.LUT R36, R41, 0xffff0000, RZ, 0xc0, !PT ;  /* 0xffff000029247812 */ /* 0x000fe400078ec0ff */
[----:B------:R-:W-:Y:S02]  /*7570*/  SHF.L.U32 R37, R43, 0x10, RZ ;  /* 0x000000102b257819 */ /* 0x000fe400000006ff */
[----:B------:R-:W-:Y:S02]  /*7580*/  LOP3.LUT R38, R51, 0xffff0000, RZ, 0xc0, !PT ;  /* 0xffff000033267812 */ /* 0x000fe400078ec0ff */
[----:B------:R-:W-:Y:S02]  /*7590*/  ISETP.NE.AND P6, PT, R81, RZ, PT ;  /* 0x000000ff5100720c */ /* 0x000fe40003fc5270 */
[----:B------:R-:W-:Y:S01]  /*75a0*/  ISETP.NE.AND P0, PT, R72, RZ, PT ;  /* 0x000000ff4800720c */ /* 0x000fe20003f05270 */
[----:B--2---:R-:W1:Y:S01]  /*75b0*/  LDTM.16dp256bit.x4 R4, tmem[UR4+0x40] ;  /* 0x00004004000479ee */ /* 0x004e620008120000 */
[----:B------:R-:W-:Y:S09]  /*75c0*/  MOV R93, UR40 ;  /* 0x00000028005d7c02 */ /* 0x000ff20008000f00 */
[----:B------:R-:W-:Y:S04]  /*75d0*/  @P6 LEA R93, R93, UR50, 0x3 ;  /* 0x000000325d5d6c11 */ /* 0x000fe8000f8e18ff */
[----:B------:R-:W-:Y:S04]  /*75e0*/  @P6 IADD3 R93, PT, PT, R93, 0xa0, RZ ;  /* 0x000000a05d5d6810 */ /* 0x000fe80007ffe0ff */
[----:B------:R-:W-:Y:S01]  /*75f0*/  @P6 PRMT R93, R92, 0x654, R93 ;  /* 0x000006545c5d6816 */ /* 0x000fe2000000005d */
[C---:B-1----:R-:W-:Y:S01]  /*7600*/  FMUL R0, R33.reuse, R4 ;  /* 0x0000000421007220 */ /* 0x042fe20000400000 */
[C---:B------:R-:W-:Y:S01]  /*7610*/  FMUL R2, R33.reuse, R5 ;  /* 0x0000000521027220 */ /* 0x040fe20000400000 */
[C---:B------:R-:W-:Y:S01]  /*7620*/  FMUL R3, R33.reuse, R6 ;  /* 0x0000000621037220 */ /* 0x040fe20000400000 */
[----:B------:R-:W-:Y:S01]  /*7630*/  FMUL R7, R33, R7 ;  /* 0x0000000721077220 */ /* 0x000fe20000400000 */
[----:B------:R-:W-:Y:S01]  /*7640*/  FFMA R0, R35, R20, R0 ;  /* 0x0000001423007223 */ /* 0x000fe20000000000 */
[----:B------:R-:W-:Y:S01]  /*7650*/  SHF.L.U32 R20, R41, 0x10, RZ ;  /* 0x0000001029147819 */ /* 0x000fe200000006ff */
[----:B------:R-:W-:Y:S01]  /*7660*/  FFMA R2, R35, R21, R2 ;  /* 0x0000001523027223 */ /* 0x000fe20000000002 */
[C---:B------:R-:W-:Y:S01]  /*7670*/  SHF.L.U32 R21, R42.reuse, 0x10, RZ ;  /* 0x000000102a157819 */ /* 0x040fe200000006ff */
[C---:B------:R-:W-:Y:S01]  /*7680*/  FMUL R4, R33.reuse, R8 ;  /* 0x0000000821047220 */ /* 0x040fe20000400000 */
[----:B------:R-:W-:Y:S01]  /*7690*/  FMUL R5, R33, R9 ;  /* 0x0000000921057220 */ /* 0x000fe20000400000 */
[C---:B------:R-:W-:Y:S01]  /*76a0*/  FFMA R3, R35.reuse, R20, R3 ;  /* 0x0000001423037223 */ /* 0x040fe20000000003 */
[----:B------:R-:W-:Y:S01]  /*76b0*/  LOP3.LUT R20, R42, 0xffff0000, RZ, 0xc0, !PT ;  /* 0xffff00002a147812 */ /* 0x000fe200078ec0ff */
[----:B------:R-:W-:Y:S01]  /*76c0*/  FFMA R7, R35, R36, R7 ;  /* 0x0000002423077223 */ /* 0x000fe20000000007 */
[----:B------:R-:W-:Y:S01]  /*76d0*/  LOP3.LUT R36, R43, 0xffff0000, RZ, 0xc0, !PT ;  /* 0xffff00002b247812 */ /* 0x000fe200078ec0ff */
[C---:B------:R-:W-:Y:S01]  /*76e0*/  FMUL R6, R33.reuse, R10 ;  /* 0x0000000a21067220 */ /* 0x040fe20000400000 */
[----:B------:R-:W-:Y:S01]  /*76f0*/  F2FP.BF16.F32.PACK_AB R44, R2, R0 ;  /* 0x00000000022c723e */ /* 0x000fe200000010ff */
[----:B------:R-:W-:Y:S01]  /*7700*/  FMUL R11, R33, R11 ;  /* 0x0000000b210b7220 */ /* 0x000fe20000400000 */
[----:B------:R-:W-:Y:S01]  /*7710*/  F2FP.BF16.F32.PACK_AB R45, R7, R3 ;  /* 0x00000003072d723e */ /* 0x000fe200000010ff */
[----:B------:R-:W-:Y:S01]  /*7720*/  FFMA R4, R35, R21, R4 ;  /* 0x0000001523047223 */ /* 0x000fe20000000004 */
[----:B------:R-:W-:Y:S01]  /*7730*/  SHF.L.U32 R21, R49, 0x10, RZ ;  /* 0x0000001031157819 */ /* 0x000fe200000006ff */
[C---:B------:R-:W-:Y:S01]  /*7740*/  FFMA R5, R35.reuse, R20, R5 ;  /* 0x0000001423057223 */ /* 0x040fe20000000005 */
[C---:B------:R-:W-:Y:S01]  /*7750*/  SHF.L.U32 R20, R48.reuse, 0x10, RZ ;  /* 0x0000001030147819 */ /* 0x040fe200000006ff */
[----:B------:R-:W-:Y:S01]  /*7760*/  FFMA R6, R35, R37, R6 ;  /* 0x0000002523067223 */ /* 0x000fe20000000006 */
[----:B------:R-:W-:Y:S01]  /*7770*/  SHF.L.U32 R37, R51, 0x10, RZ ;  /* 0x0000001033257819 */ /* 0x000fe200000006ff */
[----:B------:R-:W-:Y:S01]  /*7780*/  FFMA R11, R35, R36, R11 ;  /* 0x00000024230b7223 */ /* 0x000fe2000000000b */
[----:B------:R-:W-:Y:S01]  /*7790*/  LOP3.LUT R36, R48, 0xffff0000, RZ, 0xc0, !PT ;  /* 0xffff000030247812 */ /* 0x000fe200078ec0ff */
[----:B------:R-:W-:Y:S01]  /*77a0*/  FMUL R8, R33, R12 ;  /* 0x0000000c21087220 */ /* 0x000fe20000400000 */
[----:B------:R-:W-:Y:S01]  /*77b0*/  F2FP.BF16.F32.PACK_AB R46, R5, R4 ;  /* 0x00000004052e723e */ /* 0x000fe200000010ff */
[C---:B------:R-:W-:Y:S01]  /*77c0*/  FMUL R9, R33.reuse, R13 ;  /* 0x0000000d21097220 */ /* 0x040fe20000400000 */
[----:B------:R-:W-:Y:S01]  /*77d0*/  FMUL R10, R33, R14 ;  /* 0x0000000e210a7220 */ /* 0x000fe20000400000 */
[----:B------:R-:W-:Y:S01]  /*77e0*/  FFMA R8, R35, R20, R8 ;  /* 0x0000001423087223 */ /* 0x000fe20000000008 */
[----:B------:R-:W-:Y:S01]  /*77f0*/  LOP3.LUT R20, R49, 0xffff0000, RZ, 0xc0, !PT ;  /* 0xffff000031147812 */ /* 0x000fe200078ec0ff */
[C---:B------:R-:W-:Y:S01]  /*7800*/  FFMA R9, R35.reuse, R36, R9 ;  /* 0x0000002423097223 */ /* 0x040fe20000000009 */
[----:B------:R-:W-:Y:S01]  /*7810*/  FFMA R10, R35, R21, R10 ;  /* 0x00000015230a7223 */ /* 0x000fe2000000000a */
[C---:B------:R-:W-:Y:S01]  /*7820*/  FMUL R15, R33.reuse, R15 ;  /* 0x0000000f210f7220 */ /* 0x040fe20000400000 */
[C---:B------:R-:W-:Y:S01]  /*7830*/  SHF.L.U32 R21, R50.reuse, 0x10, RZ ;  /* 0x0000001032157819 */ /* 0x040fe200000006ff */
[C---:B------:R-:W-:Y:S01]  /*7840*/  FMUL R12, R33.reuse, R16 ;  /* 0x00000010210c7220 */ /* 0x040fe20000400000 */
[----:B------:R-:W-:Y:S01]  /*7850*/  LOP3.LUT R36, R50, 0xffff0000, RZ, 0xc0, !PT ;  /* 0xffff000032247812 */ /* 0x000fe200078ec0ff */
[C---:B------:R-:W-:Y:S01]  /*7860*/  FMUL R13, R33.reuse, R17 ;  /* 0x00000011210d7220 */ /* 0x040fe20000400000 */
        /* <DEDUP_REMOVED lines=34> */
.L_x_120:
[----:B------:R-:W-:Y:S05]  /*7a90*/  BSYNC.RECONVERGENT B0 ;  /* 0x0000000000007941 */ /* 0x000fea0003800200 */
.L_x_119:
        /* <DEDUP_REMOVED lines=19> */
.L_x_124:
[----:B------:R-:W-:Y:S05]  /*7bd0*/  BSYNC B0 ;  /* 0x0000000000007941 */ /* 0x000fea0003800000 */
.L_x_123:
[----:B------:R-:W-:Y:S11]  /*7be0*/  ISETP.NE.AND P0, PT, R87, RZ, PT ;  /* 0x000000ff5700720c */ /* 0x000ff60003f05270 */
[----:B------:R-:W-:Y:S02]  /*7bf0*/  @!UPT UIADD3 URZ, UPT, UPT, URZ, URZ, URZ ;  /* 0x000000fffffff290 */ /* 0x000fe4000fffe0ff */
[----:B------:R-:W-:Y:S05]  /*7c00*/  @P0 WARPSYNC.ALL ;  /* 0x0000000000000948 */ /* 0x000fea0003800000 */
[----:B------:R4:W1:Y:S04]  /*7c10*/  @P0 LDSM.16.M88.4 R40, [R39+UR50+0x200] ;  /* 0x000200322728083b */ /* 0x0008680008000200 */
[----:B------:R4:W1:Y:S02]  /*7c20*/  @P0 LDSM.16.M88.4 R48, [R2+0x200] ;  /* 0x000200000230083b */ /* 0x0008640000000200 */
.L_x_122:
[----:B------:R-:W-:Y:S05]  /*7c30*/  BSYNC B1 ;  /* 0x0000000000017941 */ /* 0x000fea0003800000 */
.L_x_121:
[----:B--2---:R-:W-:Y:S05]  /*7c40*/  VIADD R0, R34, 0x60 ;  /* 0x0000006022007836 */ /* 0x004fea0000000000 */
        /* <DEDUP_REMOVED lines=9> */
[----:B------:R-:W5:Y:S01]  /*7ce0*/  LDCU.64 UR6, c[0x4][0x78] ;  /* 0x01000f00ff0677ac */ /* 0x000f620008000a00 */
[----:B----4-:R-:W4:Y:S01]  /*7cf0*/  LDC.64 R2, c[0x4][R3] ;  /* 0x0100000003027b82 */ /* 0x010f220000000a00 */
[----:B------:R-:W3:Y:S01]  /*7d00*/  LDCU.64 UR4, c[0x4][0x10] ;  /* 0x01000200ff0477ac */ /* 0x000ee20008000a00 */
[----:B--2---:R-:W-:Y:S01]  /*7d10*/  MOV R5, UR9 ;  /* 0x0000000900057c02 */ /* 0x004fe20008000f00 */
[----:B------:R-:W-:Y:S01]  /*7d20*/  IMAD.U32 R4, RZ, RZ, UR8 ;  /* 0x00000008ff047e24 */ /* 0x000fe2000f8e00ff */
[----:B-----5:R-:W-:Y:S01]  /*7d30*/  MOV R7, UR7 ;  /* 0x0000000700077c02 */ /* 0x020fe20008000f00 */
[----:B------:R-:W-:Y:S01]  /*7d40*/  IMAD.U32 R6, RZ, RZ, UR6 ;  /* 0x00000006ff067e24 */ /* 0x000fe2000f8e00ff */
[----:B---3--:R-:W-:Y:S01]  /*7d50*/  MOV R11, UR5 ;  /* 0x00000005000b7c02 */ /* 0x008fe20008000f00 */
[----:B------:R-:W-:Y:S02]  /*7d60*/  IMAD.U32 R10, RZ, RZ, UR4 ;  /* 0x00000004ff0a7e24 */ /* 0x000fe4000f8e00ff */
[----:B------:R-:W-:Y:S07]  /*7d70*/  LEPC R20, `(.L_x_126) ;  /* 0x000000001014794e */ /* 0x000fee0000000000 */
[----:B-1--4-:R-:W-:Y:S05]  /*7d80*/  CALL.ABS.NOINC R2 ;  /* 0x0000000002007343 */ /* 0x012fea0003c00000 */
.L_x_126:
[----:B------:R-:W-:Y:S01]  /*7d90*/  ISETP.NE.AND P0, PT, R72, RZ, PT ;  /* 0x000000ff4800720c */ /* 0x000fe20003f05270 */
[----:B------:R-:W-:Y:S05]  /*7da0*/  WARPSYNC.ALL ;  /* 0x0000000000007948 */ /* 0x000fea0003800000 */
[----:B------:R-:W-:Y:S01]  /*7db0*/  R2UR UR4, R34 ;  /* 0x00000000220472ca */ /* 0x000fe200000e0000 */
[----:B------:R-:W-:Y:S01]  /*7dc0*/  BSSY.RECONVERGENT B0, `(.L_x_127) ;  /* 0x0000053000007945 */ /* 0x000fe20003800200 */
[----:B------:R-:W-:Y:S02]  /*7dd0*/  R2UR UR5, R83 ;  /* 0x00000000530572ca */ /* 0x000fe400000e0000 */
[C---:B-1----:R-:W-:Y:S02]  /*7de0*/  SHF.L.U32 R20, R40.reuse, 0x10, RZ ;  /* 0x0000001028147819 */ /* 0x042fe400000006ff */
[----:B------:R-:W-:Y:S02]  /*7df0*/  LOP3.LUT R36, R40, 0xffff0000, RZ, 0xc0, !PT ;  /* 0xffff000028247812 */ /* 0x000fe400078ec0ff */
[C---:B------:R-:W-:Y:S02]  /*7e00*/  SHF.L.U32 R21, R41.reuse, 0x10, RZ ;  /* 0x0000001029157819 */ /* 0x040fe400000006ff */
[----:B------:R-:W-:Y:S02]  /*7e10*/  LOP3.LUT R38, R41, 0xffff0000, RZ, 0xc0, !PT ;  /* 0xffff000029267812 */ /* 0x000fe400078ec0ff */
[C---:B------:R-:W-:Y:S01]  /*7e20*/  SHF.L.U32 R37, R42.reuse, 0x10, RZ ;  /* 0x000000102a257819 */ /* 0x040fe200000006ff */
[----:B------:R-:W1:Y:S01]  /*7e30*/  LDTM.16dp256bit.x4 R4, tmem[UR4+0x60] ;  /* 0x00006004000479ee */ /* 0x000e620008120000 */
[----:B------:R-:W-:Y:S01]  /*7e40*/  LOP3.LUT R40, R42, 0xffff0000, RZ, 0xc0, !PT ;  /* 0xffff00002a287812 */ /* 0x000fe200078ec0ff */
[----:B------:R-:W-:Y:S01]  /*7e50*/  NOP ;  /* 0x0000000000007918 */ /* 0x000fe20000000000 */
[C---:B----4-:R-:W-:Y:S01]  /*7e60*/  SHF.L.U32 R39, R43.reuse, 0x10, RZ ;  /* 0x000000102b277819 */ /* 0x050fe200000006ff */
[----:B------:R-:W-:Y:S01]  /*7e70*/  UIADD3 UR5, UPT, UPT, UR5, 0xf0, URZ ;  /* 0x000000f005057890 */ /* 0x000fe2000fffe0ff */
[----:B------:R-:W-:Y:S02]  /*7e80*/  LOP3.LUT R41, R43, 0xffff0000, RZ, 0xc0, !PT ;  /* 0xffff00002b297812 */ /* 0x000fe400078ec0ff */
[C---:B------:R-:W-:Y:S01]  /*7e90*/  SHF.L.U32 R42, R48.reuse, 0x10, RZ ;  /* 0x00000010302a7819 */ /* 0x040fe200000006ff */
[----:B------:R-:W-:Y:S01]  /*7ea0*/  UPRMT UR5, UR45, 0x654, UR5 ;  /* 0x000006542d057896 */ /* 0x000fe20008000005 */
[----:B------:R-:W-:Y:S02]  /*7eb0*/  LOP3.LUT R43, R48, 0xffff0000, RZ, 0xc0, !PT ;  /* 0xffff0000302b7812 */ /* 0x000fe400078ec0ff */
[C---:B------:R-:W-:Y:S02]  /*7ec0*/  SHF.L.U32 R44, R49.reuse, 0x10, RZ ;  /* 0x00000010312c7819 */ /* 0x040fe400000006ff */
[----:B------:R-:W-:Y:S02]  /*7ed0*/  LOP3.LUT R46, R49, 0xffff0000, RZ, 0xc0, !PT ;  /* 0xffff0000312e7812 */ /* 0x000fe400078ec0ff */
[C---:B------:R-:W-:Y:S02]  /*7ee0*/  SHF.L.U32 R45, R50.reuse, 0x10, RZ ;  /* 0x00000010322d7819 */ /* 0x040fe400000006ff */
[----:B-1----:R-:W-:Y:S01]  /*7ef0*/  SYNCS.ARRIVE.TRANS64.RED.A1T0 RZ, [UR5], RZ ;  /* 0x000000ffffff79a7 */ /* 0x002fe20008100405 */
[----:B------:R-:W-:Y:S02]  /*7f00*/  LOP3.LUT R48, R50, 0xffff0000, RZ, 0xc0, !PT ;  /* 0xffff000032307812 */ /* 0x000fe400078ec0ff */
[C---:B------:R-:W-:Y:S02]  /*7f10*/  SHF.L.U32 R47, R51.reuse, 0x10, RZ ;  /* 0x00000010332f7819 */ /* 0x040fe400000006ff */
[----:B------:R-:W-:Y:S01]  /*7f20*/  LOP3.LUT R50, R51, 0xffff0000, RZ, 0xc0, !PT ;  /* 0xffff000033327812 */ /* 0x000fe200078ec0ff */
[C---:B------:R-:W-:Y:S01]  /*7f30*/  FMUL R4, R33.reuse, R4 ;  /* 0x0000000421047220 */ /* 0x040fe20000400000 */
[C---:B------:R-:W-:Y:S01]  /*7f40*/  FMUL R5, R33.reuse, R5 ;  /* 0x0000000521057220 */ /* 0x040fe20000400000 */
[C---:B------:R-:W-:Y:S01]  /*7f50*/  FMUL R6, R33.reuse, R6 ;  /* 0x0000000621067220 */ /* 0x040fe20000400000 */
[----:B------:R-:W-:Y:S01]  /*7f60*/  FMUL R7, R33, R7 ;  /* 0x0000000721077220 */ /* 0x000fe20000400000 */
[C---:B------:R-:W-:Y:S01]  /*7f70*/  FFMA R4, R35.reuse, R20, R4 ;  /* 0x0000001423047223 */ /* 0x040fe20000000004 */
[C---:B------:R-:W-:Y:S01]  /*7f80*/  FFMA R5, R35.reuse, R36, R5 ;  /* 0x0000002423057223 */ /* 0x040fe20000000005 */
[C---:B------:R-:W-:Y:S01]  /*7f90*/  FFMA R6, R35.reuse, R21, R6 ;  /* 0x0000001523067223 */ /* 0x040fe20000000006 */
[----:B------:R-:W-:Y:S01]  /*7fa0*/  FFMA R7, R35, R38, R7 ;  /* 0x0000002623077223 */ /* 0x000fe20000000007 */
[C---:B------:R-:W-:Y:S01]  /*7fb0*/  FMUL R8, R33.reuse, R8 ;  /* 0x0000000821087220 */ /* 0x040fe20000400000 */
[----:B------:R-:W-:Y:S01]  /*7fc0*/  FMUL R9, R33, R9 ;  /* 0x0000000921097220 */ /* 0x000fe20000400000 */
[----:B------:R-:W-:Y:S01]  /*7fd0*/  F2FP.BF16.F32.PACK_AB R88, R5, R4 ;  /* 0x000000040558723e */ /* 0x000fe200000010ff */
[----:B------:R-:W-:Y:S01]  /*7fe0*/  FMUL R0, R33, R10 ;  /* 0x0000000a21007220 */ /* 0x000fe20000400000 */
[----:B------:R-:W-:Y:S01]  /*7ff0*/  F2FP.BF16.F32.PACK_AB R89, R7, R6 ;  /* 0x000000060759723e */ /* 0x000fe200000010ff */
[C---:B------:R-:W-:Y:S01]  /*8000*/  FFMA R8, R35.reuse, R37, R8 ;  /* 0x0000002523087223 */ /* 0x040fe20000000008 */
[----:B------:R-:W-:Y:S01]  /*8010*/  FFMA R9, R35, R40, R9 ;  /* 0x0000002823097223 */ /* 0x000fe20000000009 */
[C---:B------:R-:W-:Y:S01]  /*8020*/  FMUL R2, R33.reuse, R11 ;  /* 0x0000000b21027220 */ /* 0x040fe20000400000 */
[C---:B------:R-:W-:Y:S01]  /*8030*/  FMUL R3, R33.reuse, R12 ;  /* 0x0000000c21037220 */ /* 0x040fe20000400000 */
[----:B------:R-:W-:Y:S01]  /*8040*/  FMUL R10, R33, R13 ;  /* 0x0000000d210a7220 */ /* 0x000fe20000400000 */
[----:B------:R-:W-:Y:S01]  /*8050*/  FFMA R0, R35, R39, R0 ;  /* 0x0000002723007223 */ /* 0x000fe20000000000 */
        /* <DEDUP_REMOVED lines=41> */
.L_x_128:
[----:B------:R-:W-:Y:S05]  /*82f0*/  BSYNC.RECONVERGENT B0 ;  /* 0x0000000000007941 */ /* 0x000fea0003800200 */
.L_x_127:
[----:B------:R-:W-:Y:S01]  /*8300*/  BAR.SYNC.DEFER_BLOCKING 0x1, 0x80 ;  /* 0x0042000000007b1d */ /* 0x000fe20000010000 */
[----:B------:R-:W-:Y:S01]  /*8310*/  UISETP.NE.AND UP0, UPT, UR52, -0x4, UPT ;  /* 0xfffffffc3400788c */ /* 0x000fe2000bf05270 */
[----:B------:R-:W-:Y:S08]  /*8320*/  IADD3 R0, PT, PT, R30, 0x1, RZ ;  /* 0x000000011e007810 */ /* 0x000ff00007ffe0ff */
[----:B------:R-:W-:Y:S05]  /*8330*/  BRA.U !UP0, `(.L_x_129) ;  /* 0x0000000108247547 */ /* 0x000fea000b800000 */
[----:B------:R-:W-:Y:S01]  /*8340*/  ISETP.NE.AND P0, PT, R81, RZ, PT ;  /* 0x000000ff5100720c */ /* 0x000fe20003f05270 */
[----:B------:R-:W-:Y:S01]  /*8350*/  IMAD.U32 R2, RZ, RZ, UR56 ;  /* 0x00000038ff027e24 */ /* 0x000fe2000f8e00ff */
[----:B------:R-:W-:Y:S04]  /*8360*/  UIADD3 UR56, UPT, UPT, UR56, 0x1, URZ ;  /* 0x0000000138387890 */ /* 0x000fe8000fffe0ff */
[----:B------:R-:W-:Y:S04]  /*8370*/  UISETP.NE.AND UP0, UPT, UR56, 0x4, UPT ;  /* 0x000000043800788c */ /* 0x000fe8000bf05270 */
[----:B------:R-:W-:Y:S03]  /*8380*/  USEL UR56, UR56, URZ, UP0 ;  /* 0x000000ff38387287 */ /* 0x000fe60008000000 */
[----:B------:R-:W-:Y:S05]  /*8390*/  @P0 LEA R2, R2, UR50, 0x3 ;  /* 0x0000003202020c11 */ /* 0x000fea000f8e18ff */
[----:B------:R-:W-:Y:S05]  /*83a0*/  @P0 VIADD R3, R2, 0xa0 ;  /* 0x000000a002030836 */ /* 0x000fea0000000000 */
[----:B------:R-:W-:Y:S04]  /*83b0*/  @P0 PRMT R3, R92, 0x654, R3 ;  /* 0x000006545c030816 */ /* 0x000fe80000000003 */
[----:B------:R2:W-:Y:S03]  /*83c0*/  @P0 SYNCS.ARRIVE.TRANS64.RED.A1T0 RZ, [R3+URZ], RZ ;  /* 0x000000ff03ff09a7 */ /* 0x0005e600081004ff */
.L_x_129:
[----:B------:R-:W-:Y:S01]  /*83d0*/  ISETP.NE.AND P1, PT, R76, RZ, PT ;  /* 0x000000ff4c00720c */ /* 0x000fe20003f25270 */
[----:B------:R-:W-:Y:S01]  /*83e0*/  UIADD3 UR52, UPT, UPT, UR52, 0x4, URZ ;  /* 0x0000000434347890 */ /* 0x000fe2000fffe0ff */
[----:B------:R-:W-:Y:S01]  /*83f0*/  ISETP.NE.AND P0, PT, R0, 0x2, PT ;  /* 0x000000020000780c */ /* 0x000fe20003f05270 */
[----:B------:R-:W-:Y:S01]  /*8400*/  UMOV UR57, UR51 ;  /* 0x0000003300397c82 */ /* 0x000fe20008000000 */
[----:B------:R-:W-:Y:S01]  /*8410*/  LOP3.LUT R68, R68, 0x1, RZ, 0x3c, !PT ;  /* 0x0000000144447812 */ /* 0x000fe200078e3cff */
[----:B------:R-:W-:Y:S01]  /*8420*/  IMAD.IADD R16, R29, 0x1, R62 ;  /* 0x000000011d107824 */ /* 0x000fe200078e023e */
[----:B------:R-:W-:Y:S01]  /*8430*/  SEL R2, RZ, 0x1, P0 ;  /* 0x00000001ff027807 */ /* 0x000fe20000000000 */
[----:B------:R-:W-:Y:S01]  /*8440*/  IMAD.IADD R19, R31, 0x1, R64 ;  /* 0x000000011f137824 */ /* 0x000fe200078e0240 */
[----:B------:R-:W-:Y:S02]  /*8450*/  SEL R30, R0, RZ, P0 ;  /* 0x000000ff001e7207 */ /* 0x000fe40000000000 */
[----:B------:R-:W-:Y:S03]  /*8460*/  LOP3.LUT R69, R69, R2, RZ, 0x3c, !PT ;  /* 0x0000000245457212 */ /* 0x000fe600078e3cff */
[----:B------:R-:W-:Y:S05]  /*8470*/  @P1 BRA `(.L_x_130) ;  /* 0xffffffd000041947 */ /* 0x000fea000383ffff */
[----:B------:R-:W-:-:S09]  /*8480*/  UISETP.NE.AND UP0, UPT, UR53, URZ, UPT ;  /* 0x000000ff3500728c */ /* 0x000fd2000bf05270 */
[----:B------:R-:W-:Y:S05]  /*8490*/  BRA.U !UP0, `(.L_x_131) ;  /* 0x0000000108487547 */ /* 0x000fea000b800000 */
[----:B------:R-:W4:Y:S02]  /*84a0*/  LDCU.64 UR4, c[0x0][0x890] ;  /* 0x00011200ff0477ac */ /* 0x000f240008000a00 */
[----:B----4-:R-:W-:-:S04]  /*84b0*/  UISETP.NE.U32.AND UP0, UPT, UR4, URZ, UPT ;  /* 0x000000ff0400728c */ /* 0x010fc8000bf05070 */
[----:B------:R-:W-:-:S09]  /*84c0*/  UISETP.NE.AND.EX UP0, UPT, UR5, URZ, UPT, UP0 ;  /* 0x000000ff0500728c */ /* 0x000fd2000bf05300 */
[----:B------:R-:W-:Y:S05]  /*84d0*/  BRA.U UP0, `(.L_x_132) ;  /* 0x00000001000c7547 */ /* 0x000fea000b800000 */
[----:B------:R-:W-:-:S13]  /*84e0*/  FSETP.NEU.AND P0, PT, R35, RZ, PT ;  /* 0x000000ff2300720b */ /* 0x000fda0003f0d000 */
[----:B------:R-:W-:Y:S05]  /*84f0*/  @!P0 EXIT ;  /* 0x000000000000894d */ /* 0x000fea0003800000 */
[----:B------:R-:W-:Y:S05]  /*8500*/  BRA `(.L_x_131) ;  /* 0x00000000002c7947 */ /* 0x000fea0003800000 */
.L_x_132:
[----:B------:R-:W-:Y:S01]  /*8510*/  ISETP.NE.AND P0, PT, R80, RZ, PT ;  /* 0x000000ff5000720c */ /* 0x000fe20003f05270 */
[----:B------:R-:W-:-:S12]  /*8520*/  BSSY.RECONVERGENT B0, `(.L_x_131) ;  /* 0x0000009000007945 */ /* 0x000fd80003800200 */
[----:B------:R-:W-:Y:S05]  /*8530*/  @P0 BRA `(.L_x_133) ;  /* 0x0000000000140947 */ /* 0x000fea0003800000 */
[----:B------:R-:W4:Y:S02]  /*8540*/  LDCU.64 UR4, c[0x0][0x888] ;  /* 0x00011100ff0477ac */ /* 0x000f240008000a00 */
[----:B----4-:R-:W-:-:S04]  /*8550*/  ISETP.NE.U32.AND P0, PT, RZ, UR4, PT ;  /* 0x00000004ff007c0c */ /* 0x010fc8000bf05070 */
[----:B------:R-:W-:-:S13]  /*8560*/  ISETP.NE.AND.EX P0, PT, RZ, UR5, PT, P0 ;  /* 0x00000005ff007c0c */ /* 0x000fda000bf05300 */
[----:B------:R-:W-:Y:S05]  /*8570*/  @!P0 EXIT ;  /* 0x000000000000894d */ /* 0x000fea0003800000 */
[----:B------:R-:W-:Y:S05]  /*8580*/  BRA `(.L_x_134) ;  /* 0x0000000000087947 */ /* 0x000fea0003800000 */
.L_x_133:
[----:B------:R-:W-:-:S13]  /*8590*/  FSETP.NEU.AND P0, PT, R35, RZ, PT ;  /* 0x000000ff2300720b */ /* 0x000fda0003f0d000 */
[----:B------:R-:W-:Y:S05]  /*85a0*/  @!P0 EXIT ;  /* 0x000000000000894d */ /* 0x000fea0003800000 */
.L_x_134:
[----:B------:R-:W-:Y:S05]  /*85b0*/  BSYNC.RECONVERGENT B0 ;  /* 0x0000000000007941 */ /* 0x000fea0003800200 */
.L_x_131:
[----:B------:R-:W-:Y:S01]  /*85c0*/  ULEA UR4, UR56, UR50, 0x3 ;  /* 0x0000003238047291 */ /* 0x000fe2000f8e18ff */
[----:B------:R-:W-:-:S04]  /*85d0*/  DEPBAR.LE SB0, 0x0 ;  /* 0x000080000000791a */ /* 0x000fc80000000000 */
[----:B------:R-:W-:-:S04]  /*85e0*/  UIADD3 UR4, UPT, UPT, UR4, 0xa0, URZ ;  /* 0x000000a004047890 */ /* 0x000fc8000fffe0ff */
[----:B------:R-:W-:-:S09]  /*85f0*/  UPRMT UR4, UR45, 0x654, UR4 ;  /* 0x000006542d047896 */ /* 0x000fd20008000004 */
[----:B------:R-:W-:Y:S01]  /*8600*/  SYNCS.ARRIVE.TRANS64.RED.A1T0 RZ, [UR4], RZ ;  /* 0x000000ffffff79a7 */ /* 0x000fe20008100404 */
[----:B------:R-:W-:Y:S05]  /*8610*/  EXIT ;  /* 0x000000000000794d */ /* 0x000fea0003800000 */
.L_x_25:
[----:B------:R-:W-:Y:S07]  /*8620*/  MOV R2, UR17 ;  /* 0x0000001100027c02 */ /* 0x000fee0008000f00 */
.L_x_135:
[----:B-1----:R1:W2:Y:S02]  /*8630*/  SYNCS.PHASECHK.TRANS64.TRYWAIT P1, [R2+URZ+0x40], R5 ;  /* 0x00004005020075a7 */ /* 0x0022a400080211ff */
[----:B--2---:R-:W-:Y:S05]  /*8640*/  @!P1 NANOSLEEP.SYNCS 0x989680 ;  /* 0x009896800000995d */ /* 0x004fea0003900000 */
[----:B------:R-:W2:Y:S02]  /*8650*/  @!P1 SYNCS.PHASECHK.TRANS64 P1, [R2+URZ+0x40], R5 ;  /* 0x00004005020095a7 */ /* 0x000ea400080210ff */
[----:B--2---:R-:W-:Y:S05]  /*8660*/  @!P1 BRA `(.L_x_135) ;  /* 0xfffffffc00f09947 */ /* 0x004fea000383ffff */
[----:B------:R-:W-:Y:S05]  /*8670*/  BRA `(.L_x_24) ;  /* 0xffffff9000e07947 */ /* 0x000fea000383ffff */
.L_x_32:
[----:B------:R-:W-:Y:S07]  /*8680*/  MOV R2, UR25 ;  /* 0x0000001900027c02 */ /* 0x000fee0008000f00 */
.L_x_136:
[----:B-1----:R1:W2:Y:S02]  /*8690*/  SYNCS.PHASECHK.TRANS64.TRYWAIT P0, [R2+URZ+0x40], R5 ;  /* 0x00004005020075a7 */ /* 0x0022a400080011ff */
[----:B--2---:R-:W-:Y:S05]  /*86a0*/  @!P0 NANOSLEEP.SYNCS 0x989680 ;  /* 0x009896800000895d */ /* 0x004fea0003900000 */
[----:B------:R-:W2:Y:S02]  /*86b0*/  @!P0 SYNCS.PHASECHK.TRANS64 P0, [R2+URZ+0x40], R5 ;  /* 0x00004005020085a7 */ /* 0x000ea400080010ff */
[----:B--2---:R-:W-:Y:S05]  /*86c0*/  @!P0 BRA `(.L_x_136) ;  /* 0xfffffffc00f08947 */ /* 0x004fea000383ffff */
[----:B------:R-:W-:Y:S05]  /*86d0*/  BRA `(.L_x_31) ;  /* 0xffffff9800707947 */ /* 0x000fea000383ffff */
.L_x_37:
[----:B-1----:R-:W-:-:S07]  /*86e0*/  MOV R2, UR30 ;  /* 0x0000001e00027c02 */ /* 0x002fce0008000f00 */
.L_x_137:
[----:B-1----:R1:W2:Y:S02]  /*86f0*/  SYNCS.PHASECHK.TRANS64.TRYWAIT P0, [R2+URZ+0xd0], R3 ;  /* 0x0000d003020075a7 */ /* 0x0022a400080011ff */
[----:B--2---:R-:W-:Y:S05]  /*8700*/  @!P0 NANOSLEEP.SYNCS 0x989680 ;  /* 0x009896800000895d */ /* 0x004fea0003900000 */
[----:B------:R-:W2:Y:S02]  /*8710*/  @!P0 SYNCS.PHASECHK.TRANS64 P0, [R2+URZ+0xd0], R3 ;  /* 0x0000d003020085a7 */ /* 0x000ea400080010ff */
[----:B--2---:R-:W-:Y:S05]  /*8720*/  @!P0 BRA `(.L_x_137) ;  /* 0xfffffffc00f08947 */ /* 0x004fea000383ffff */
[----:B------:R-:W-:Y:S05]  /*8730*/  BRA `(.L_x_138) ;  /* 0xffffff9c00607947 */ /* 0x000fea000383ffff */
.L_x_41:
[----:B------:R-:W-:-:S07]  /*8740*/  MOV R0, UR4 ;  /* 0x0000000400007c02 */ /* 0x000fce0008000f00 */
.L_x_139:
[----:B-1----:R1:W2:Y:S02]  /*8750*/  SYNCS.PHASECHK.TRANS64.TRYWAIT P0, [R0+URZ], R3 ;  /* 0x00000003000075a7 */ /* 0x0022a400080011ff */
[----:B--2---:R-:W-:Y:S05]  /*8760*/  @!P0 NANOSLEEP.SYNCS 0x989680 ;  /* 0x009896800000895d */ /* 0x004fea0003900000 */
[----:B------:R-:W2:Y:S02]  /*8770*/  @!P0 SYNCS.PHASECHK.TRANS64 P0, [R0+URZ], R3 ;  /* 0x00000003000085a7 */ /* 0x000ea400080010ff */
[----:B--2---:R-:W-:Y:S05]  /*8780*/  @!P0 BRA `(.L_x_139) ;  /* 0xfffffffc00f08947 */ /* 0x004fea000383ffff */
[----:B------:R-:W-:Y:S05]  /*8790*/  BRA `(.L_x_140) ;  /* 0xffffffa000b47947 */ /* 0x000fea000383ffff */
.L_x_42:
[----:B------:R-:W-:-:S07]  /*87a0*/  MOV R0, UR4 ;  /* 0x0000000400007c02 */ /* 0x000fce0008000f00 */
.L_x_141:
[----:B-1----:R1:W2:Y:S02]  /*87b0*/  SYNCS.PHASECHK.TRANS64.TRYWAIT P0, [R0+URZ], R3 ;  /* 0x00000003000075a7 */ /* 0x0022a400080011ff */
[----:B--2---:R-:W-:Y:S05]  /*87c0*/  @!P0 NANOSLEEP.SYNCS 0x989680 ;  /* 0x009896800000895d */ /* 0x004fea0003900000 */
[----:B------:R-:W2:Y:S02]  /*87d0*/  @!P0 SYNCS.PHASECHK.TRANS64 P0, [R0+URZ], R3 ;  /* 0x00000003000085a7 */ /* 0x000ea400080010ff */
[----:B--2---:R-:W-:Y:S05]  /*87e0*/  @!P0 BRA `(.L_x_141) ;  /* 0xfffffffc00f08947 */ /* 0x004fea000383ffff */
[----:B------:R-:W-:Y:S05]  /*87f0*/  BRA `(.L_x_142) ;  /* 0xffffffa000c07947 */ /* 0x000fea000383ffff */
.L_x_43:
[----:B------:R-:W-:-:S07]  /*8800*/  MOV R0, UR4 ;  /* 0x0000000400007c02 */ /* 0x000fce0008000f00 */
.L_x_143:
[----:B-1----:R1:W2:Y:S02]  /*8810*/  SYNCS.PHASECHK.TRANS64.TRYWAIT P0, [R0+URZ], R3 ;  /* 0x00000003000075a7 */ /* 0x0022a400080011ff */
[----:B--2---:R-:W-:Y:S05]  /*8820*/  @!P0 NANOSLEEP.SYNCS 0x989680 ;  /* 0x009896800000895d */ /* 0x004fea0003900000 */
[----:B------:R-:W2:Y:S02]  /*8830*/  @!P0 SYNCS.PHASECHK.TRANS64 P0, [R0+URZ], R3 ;  /* 0x00000003000085a7 */ /* 0x000ea400080010ff */
[----:B--2---:R-:W-:Y:S05]  /*8840*/  @!P0 BRA `(.L_x_143) ;  /* 0xfffffffc00f08947 */ /* 0x004fea000383ffff */
[----:B------:R-:W-:Y:S05]  /*8850*/  BRA `(.L_x_144) ;  /* 0xffffffa000cc7947 */ /* 0x000fea000383ffff */
.L_x_44:
[----:B------:R-:W-:-:S07]  /*8860*/  MOV R0, UR4 ;  /* 0x0000000400007c02 */ /* 0x000fce0008000f00 */
.L_x_145:
[----:B-1----:R1:W2:Y:S02]  /*8870*/  SYNCS.PHASECHK.TRANS64.TRYWAIT P0, [R0+URZ], R3 ;  /* 0x00000003000075a7 */ /* 0x0022a400080011ff */
[----:B--2---:R-:W-:Y:S05]  /*8880*/  @!P0 NANOSLEEP.SYNCS 0x989680 ;  /* 0x009896800000895d */ /* 0x004fea0003900000 */
[----:B------:R-:W2:Y:S02]  /*8890*/  @!P0 SYNCS.PHASECHK.TRANS64 P0, [R0+URZ], R3 ;  /* 0x00000003000085a7 */ /* 0x000ea400080010ff */
[----:B--2---:R-:W-:Y:S05]  /*88a0*/  @!P0 BRA `(.L_x_145) ;  /* 0xfffffffc00f08947 */ /* 0x004fea000383ffff */
[----:B------:R-:W-:Y:S05]  /*88b0*/  BRA `(.L_x_146) ;  /* 0xffffffa000d87947 */ /* 0x000fea000383ffff */
.L_x_45:
[----:B------:R-:W-:-:S07]  /*88c0*/  MOV R0, UR4 ;  /* 0x0000000400007c02 */ /* 0x000fce0008000f00 */
.L_x_147:
[----:B-1----:R1:W2:Y:S02]  /*88d0*/  SYNCS.PHASECHK.TRANS64.TRYWAIT P0, [R0+URZ], R3 ;  /* 0x00000003000075a7 */ /* 0x0022a400080011ff */
[----:B--2---:R-:W-:Y:S05]  /*88e0*/  @!P0 NANOSLEEP.SYNCS 0x989680 ;  /* 0x009896800000895d */ /* 0x004fea0003900000 */
[----:B------:R-:W2:Y:S02]  /*88f0*/  @!P0 SYNCS.PHASECHK.TRANS64 P0, [R0+URZ], R3 ;  /* 0x00000003000085a7 */ /* 0x000ea400080010ff */
[----:B--2---:R-:W-:Y:S05]  /*8900*/  @!P0 BRA `(.L_x_147) ;  /* 0xfffffffc00f08947 */ /* 0x004fea000383ffff */
[----:B------:R-:W-:Y:S05]  /*8910*/  BRA `(.L_x_148) ;  /* 0xffffffa000e47947 */ /* 0x000fea000383ffff */
.L_x_46:
[----:B------:R-:W-:-:S07]  /*8920*/  MOV R0, UR4 ;  /* 0x0000000400007c02 */ /* 0x000fce0008000f00 */
.L_x_149:
[----:B-1----:R1:W2:Y:S02]  /*8930*/  SYNCS.PHASECHK.TRANS64.TRYWAIT P0, [R0+URZ], R3 ;  /* 0x00000003000075a7 */ /* 0x0022a400080011ff */
[----:B--2---:R-:W-:Y:S05]  /*8940*/  @!P0 NANOSLEEP.SYNCS 0x989680 ;  /* 0x009896800000895d */ /* 0x004fea0003900000 */
[----:B------:R-:W2:Y:S02]  /*8950*/  @!P0 SYNCS.PHASECHK.TRANS64 P0, [R0+URZ], R3 ;  /* 0x00000003000085a7 */ /* 0x000ea400080010ff */
[----:B--2---:R-:W-:Y:S05]  /*8960*/  @!P0 BRA `(.L_x_149) ;  /* 0xfffffffc00f08947 */ /* 0x004fea000383ffff */
[----:B------:R-:W-:Y:S05]  /*8970*/  BRA `(.L_x_150) ;  /* 0xffffffa000f07947 */ /* 0x000fea000383ffff */
.L_x_47:
[----:B------:R-:W-:-:S07]  /*8980*/  MOV R0, UR4 ;  /* 0x0000000400007c02 */ /* 0x000fce0008000f00 */
.L_x_151:
[----:B-1----:R1:W2:Y:S02]  /*8990*/  SYNCS.PHASECHK.TRANS64.TRYWAIT P0, [R0+URZ], R3 ;  /* 0x00000003000075a7 */ /* 0x0022a400080011ff */
[----:B--2---:R-:W-:Y:S05]  /*89a0*/  @!P0 NANOSLEEP.SYNCS 0x989680 ;  /* 0x009896800000895d */ /* 0x004fea0003900000 */
[----:B------:R-:W2:Y:S02]  /*89b0*/  @!P0 SYNCS.PHASECHK.TRANS64 P0, [R0+URZ], R3 ;  /* 0x00000003000085a7 */ /* 0x000ea400080010ff */
[----:B--2---:R-:W-:Y:S05]  /*89c0*/  @!P0 BRA `(.L_x_151) ;  /* 0xfffffffc00f08947 */ /* 0x004fea000383ffff */
[----:B------:R-:W-:Y:S05]  /*89d0*/  BRA `(.L_x_152) ;  /* 0xffffffa000fc7947 */ /* 0x000fea000383ffff */
.L_x_50:
[----:B------:R-:W-:-:S07]  /*89e0*/  MOV R4, UR45 ;  /* 0x0000002d00047c02 */ /* 0x000fce0008000f00 */
.L_x_153:
[----:B--2---:R2:W3:Y:S02]  /*89f0*/  SYNCS.PHASECHK.TRANS64.TRYWAIT P1, [R4+URZ+0xd8], R7 ;  /* 0x0000d807040075a7 */ /* 0x0044e400080211ff */
[----:B---3--:R-:W-:Y:S05]  /*8a00*/  @!P1 NANOSLEEP.SYNCS 0x989680 ;  /* 0x009896800000995d */ /* 0x008fea0003900000 */
[----:B------:R-:W3:Y:S02]  /*8a10*/  @!P1 SYNCS.PHASECHK.TRANS64 P1, [R4+URZ+0xd8], R7 ;  /* 0x0000d807040095a7 */ /* 0x000ee400080210ff */
[----:B---3--:R-:W-:Y:S05]  /*8a20*/  @!P1 BRA `(.L_x_153) ;  /* 0xfffffffc00f09947 */ /* 0x008fea000383ffff */
[----:B------:R-:W-:Y:S05]  /*8a30*/  BRA `(.L_x_154) ;  /* 0xffffffa400607947 */ /* 0x000fea000383ffff */
.L_x_51:
[----:B--2---:R-:W-:-:S07]  /*8a40*/  MOV R4, UR45 ;  /* 0x0000002d00047c02 */ /* 0x004fce0008000f00 */
.L_x_155:
[----:B--2---:R2:W3:Y:S02]  /*8a50*/  SYNCS.PHASECHK.TRANS64.TRYWAIT P1, [R4+URZ+0xd0], R5 ;  /* 0x0000d005040075a7 */ /* 0x0044e400080211ff */
[----:B---3--:R-:W-:Y:S05]  /*8a60*/  @!P1 NANOSLEEP.SYNCS 0x989680 ;  /* 0x009896800000995d */ /* 0x008fea0003900000 */
[----:B------:R-:W3:Y:S02]  /*8a70*/  @!P1 SYNCS.PHASECHK.TRANS64 P1, [R4+URZ+0xd0], R5 ;  /* 0x0000d005040095a7 */ /* 0x000ee400080210ff */
[----:B---3--:R-:W-:Y:S05]  /*8a80*/  @!P1 BRA `(.L_x_155) ;  /* 0xfffffffc00f09947 */ /* 0x008fea000383ffff */
[----:B------:R-:W-:Y:S05]  /*8a90*/  BRA `(.L_x_156) ;  /* 0xffffffa400687947 */ /* 0x000fea000383ffff */
.L_x_59:
[----:B------:R-:W-:-:S07]  /*8aa0*/  MOV R0, UR6 ;  /* 0x0000000600007c02 */ /* 0x000fce0008000f00 */
.L_x_157:
[----:B--2---:R2:W3:Y:S02]  /*8ab0*/  SYNCS.PHASECHK.TRANS64.TRYWAIT P0, [R0+URZ+0xd0], R5 ;  /* 0x0000d005000075a7 */ /* 0x0044e400080011ff */
[----:B---3--:R-:W-:Y:S05]  /*8ac0*/  @!P0 NANOSLEEP.SYNCS 0x989680 ;  /* 0x009896800000895d */ /* 0x008fea0003900000 */
[----:B------:R-:W3:Y:S02]  /*8ad0*/  @!P0 SYNCS.PHASECHK.TRANS64 P0, [R0+URZ+0xd0], R5 ;  /* 0x0000d005000085a7 */ /* 0x000ee400080010ff */
[----:B---3--:R-:W-:Y:S05]  /*8ae0*/  @!P0 BRA `(.L_x_157) ;  /* 0xfffffffc00f08947 */ /* 0x008fea000383ffff */
[----:B------:R-:W-:Y:S05]  /*8af0*/  BRA `(.L_x_158) ;  /* 0xffffffa800f47947 */ /* 0x000fea000383ffff */
.L_x_60:
[----:B------:R-:W-:-:S07]  /*8b00*/  MOV R5, UR8 ;  /* 0x0000000800057c02 */ /* 0x000fce0008000f00 */
.L_x_159:
[----:B--2---:R2:W3:Y:S02]  /*8b10*/  SYNCS.PHASECHK.TRANS64.TRYWAIT P0, [R5+URZ+0xf0], R0 ;  /* 0x0000f000050075a7 */ /* 0x0044e400080011ff */
[----:B---3--:R-:W-:Y:S05]  /*8b20*/  @!P0 NANOSLEEP.SYNCS 0x989680 ;  /* 0x009896800000895d */ /* 0x008fea0003900000 */
[----:B------:R-:W3:Y:S02]  /*8b30*/  @!P0 SYNCS.PHASECHK.TRANS64 P0, [R5+URZ+0xf0], R0 ;  /* 0x0000f000050085a7 */ /* 0x000ee400080010ff */
[----:B---3--:R-:W-:Y:S05]  /*8b40*/  @!P0 BRA `(.L_x_159) ;  /* 0xfffffffc00f08947 */ /* 0x008fea000383ffff */
[----:B------:R-:W-:Y:S05]  /*8b50*/  BRA `(.L_x_160) ;  /* 0xffffffac00107947 */ /* 0x000fea000383ffff */
.L_x_63:
[----:B--2---:R-:W-:Y:S07]  /*8b60*/  MOV R0, UR7 ;  /* 0x0000000700007c02 */ /* 0x004fee0008000f00 */
.L_x_161:
[----:B--2---:R2:W3:Y:S02]  /*8b70*/  SYNCS.PHASECHK.TRANS64.TRYWAIT P0, [R0+URZ], R5 ;  /* 0x00000005000075a7 */ /* 0x0044e400080011ff */
[----:B---3--:R-:W-:Y:S05]  /*8b80*/  @!P0 NANOSLEEP.SYNCS 0x989680 ;  /* 0x009896800000895d */ /* 0x008fea0003900000 */
[----:B------:R-:W3:Y:S02]  /*8b90*/  @!P0 SYNCS.PHASECHK.TRANS64 P0, [R0+URZ], R5 ;  /* 0x00000005000085a7 */ /* 0x000ee400080010ff */
[----:B---3--:R-:W-:Y:S05]  /*8ba0*/  @!P0 BRA `(.L_x_161) ;  /* 0xfffffffc00f08947 */ /* 0x008fea000383ffff */
[----:B------:R-:W-:Y:S05]  /*8bb0*/  BRA `(.L_x_62) ;  /* 0xffffffac00347947 */ /* 0x000fea000383ffff */
.L_x_66:
[----:B------:R-:W-:-:S07]  /*8bc0*/  MOV R0, UR5 ;  /* 0x0000000500007c02 */ /* 0x000fce0008000f00 */
.L_x_162:
[----:B-1----:R1:W2:Y:S02]  /*8bd0*/  SYNCS.PHASECHK.TRANS64.TRYWAIT P0, [R0+URZ], R3 ;  /* 0x00000003000075a7 */ /* 0x0022a400080011ff */
[----:B--2---:R-:W-:Y:S05]  /*8be0*/  @!P0 NANOSLEEP.SYNCS 0x989680 ;  /* 0x009896800000895d */ /* 0x004fea0003900000 */
[----:B------:R-:W2:Y:S02]  /*8bf0*/  @!P0 SYNCS.PHASECHK.TRANS64 P0, [R0+URZ], R3 ;  /* 0x00000003000085a7 */ /* 0x000ea400080010ff */
[----:B--2---:R-:W-:Y:S05]  /*8c00*/  @!P0 BRA `(.L_x_162) ;  /* 0xfffffffc00f08947 */ /* 0x004fea000383ffff */
[----:B------:R-:W-:Y:S05]  /*8c10*/  BRA `(.L_x_163) ;  /* 0xffffffb000287947 */ /* 0x000fea000383ffff */
.L_x_67:
[----:B------:R-:W-:-:S07]  /*8c20*/  MOV R0, UR7 ;  /* 0x0000000700007c02 */ /* 0x000fce0008000f00 */
.L_x_164:
[----:B-1----:R1:W2:Y:S02]  /*8c30*/  SYNCS.PHASECHK.TRANS64.TRYWAIT P0, [R0+URZ], R3 ;  /* 0x00000003000075a7 */ /* 0x0022a400080011ff */
[----:B--2---:R-:W-:Y:S05]  /*8c40*/  @!P0 NANOSLEEP.SYNCS 0x989680 ;  /* 0x009896800000895d */ /* 0x004fea0003900000 */
[----:B------:R-:W2:Y:S02]  /*8c50*/  @!P0 SYNCS.PHASECHK.TRANS64 P0, [R0+URZ], R3 ;  /* 0x00000003000085a7 */ /* 0x000ea400080010ff */
[----:B--2---:R-:W-:Y:S05]  /*8c60*/  @!P0 BRA `(.L_x_164) ;  /* 0xfffffffc00f08947 */ /* 0x004fea000383ffff */
[----:B------:R-:W-:Y:S05]  /*8c70*/  BRA `(.L_x_165) ;  /* 0xffffffb000347947 */ /* 0x000fea000383ffff */
.L_x_72:
[----:B------:R-:W-:Y:S07]  /*8c80*/  MOV R0, UR15 ;  /* 0x0000000f00007c02 */ /* 0x000fee0008000f00 */
.L_x_166:
[----:B--2---:R2:W3:Y:S02]  /*8c90*/  SYNCS.PHASECHK.TRANS64.TRYWAIT P0, [R0+URZ+0xd0], R3 ;  /* 0x0000d003000075a7 */ /* 0x0044e400080011ff */
[----:B---3--:R-:W-:Y:S05]  /*8ca0*/  @!P0 NANOSLEEP.SYNCS 0x989680 ;  /* 0x009896800000895d */ /* 0x008fea0003900000 */
[----:B------:R-:W3:Y:S02]  /*8cb0*/  @!P0 SYNCS.PHASECHK.TRANS64 P0, [R0+URZ+0xd0], R3 ;  /* 0x0000d003000085a7 */ /* 0x000ee400080010ff */
[----:B---3--:R-:W-:Y:S05]  /*8cc0*/  @!P0 BRA `(.L_x_166) ;  /* 0xfffffffc00f08947 */ /* 0x008fea000383ffff */
[----:B------:R-:W-:Y:S05]  /*8cd0*/  BRA `(.L_x_167) ;  /* 0xffffffb400687947 */ /* 0x000fea000383ffff */
.L_x_75:
[----:B------:R-:W-:Y:S07]  /*8ce0*/  MOV R0, UR15 ;  /* 0x0000000f00007c02 */ /* 0x000fee0008000f00 */
.L_x_168:
[----:B--2---:R2:W3:Y:S02]  /*8cf0*/  SYNCS.PHASECHK.TRANS64.TRYWAIT P0, [R0+URZ+0xc8], R3 ;  /* 0x0000c803000075a7 */ /* 0x0044e400080011ff */
[----:B---3--:R-:W-:Y:S05]  /*8d00*/  @!P0 NANOSLEEP.SYNCS 0x989680 ;  /* 0x009896800000895d */ /* 0x008fea0003900000 */
[----:B------:R-:W3:Y:S02]  /*8d10*/  @!P0 SYNCS.PHASECHK.TRANS64 P0, [R0+URZ+0xc8], R3 ;  /* 0x0000c803000085a7 */ /* 0x000ee400080010ff */
[----:B---3--:R-:W-:Y:S05]  /*8d20*/  @!P0 BRA `(.L_x_168) ;  /* 0xfffffffc00f08947 */ /* 0x008fea000383ffff */
[----:B------:R-:W-:Y:S05]  /*8d30*/  BRA `(.L_x_74) ;  /* 0xffffffb800407947 */ /* 0x000fea000383ffff */
.L_x_78:
[----:B------:R-:W-:Y:S07]  /*8d40*/  MOV R3, UR15 ;  /* 0x0000000f00037c02 */ /* 0x000fee0008000f00 */
.L_x_169:
[----:B-1----:R1:W2:Y:S02]  /*8d50*/  SYNCS.PHASECHK.TRANS64.TRYWAIT P0, [R3+URZ+0xa0], R12 ;  /* 0x0000a00c030075a7 */ /* 0x0022a400080011ff */
[----:B--2---:R-:W-:Y:S05]  /*8d60*/  @!P0 NANOSLEEP.SYNCS 0x989680 ;  /* 0x009896800000895d */ /* 0x004fea0003900000 */
[----:B------:R-:W2:Y:S02]  /*8d70*/  @!P0 SYNCS.PHASECHK.TRANS64 P0, [R3+URZ+0xa0], R12 ;  /* 0x0000a00c030085a7 */ /* 0x000ea400080010ff */
[----:B--2---:R-:W-:Y:S05]  /*8d80*/  @!P0 BRA `(.L_x_169) ;  /* 0xfffffffc00f08947 */ /* 0x004fea000383ffff */
[----:B------:R-:W-:Y:S05]  /*8d90*/  BRA `(.L_x_170) ;  /* 0xffffffb800f87947 */ /* 0x000fea000383ffff */
.L_x_79:
[----:B-1----:R-:W-:Y:S07]  /*8da0*/  MOV R3, UR15 ;  /* 0x0000000f00037c02 */ /* 0x002fee0008000f00 */
.L_x_171:
[----:B-1----:R1:W2:Y:S02]  /*8db0*/  SYNCS.PHASECHK.TRANS64.TRYWAIT P0, [R3+URZ+0xa8], R12 ;  /* 0x0000a80c030075a7 */ /* 0x0022a400080011ff */
[----:B--2---:R-:W-:Y:S05]  /*8dc0*/  @!P0 NANOSLEEP.SYNCS 0x989680 ;  /* 0x009896800000895d */ /* 0x004fea0003900000 */
[----:B------:R-:W2:Y:S02]  /*8dd0*/  @!P0 SYNCS.PHASECHK.TRANS64 P0, [R3+URZ+0xa8], R12 ;  /* 0x0000a80c030085a7 */ /* 0x000ea400080010ff */
[----:B--2---:R-:W-:Y:S05]  /*8de0*/  @!P0 BRA `(.L_x_171) ;  /* 0xfffffffc00f08947 */ /* 0x004fea000383ffff */
[----:B------:R-:W-:Y:S05]  /*8df0*/  BRA `(.L_x_172) ;  /* 0xffffffbc00307947 */ /* 0x000fea000383ffff */
.L_x_80:
[----:B-1----:R-:W-:Y:S07]  /*8e00*/  MOV R3, UR15 ;  /* 0x0000000f00037c02 */ /* 0x002fee0008000f00 */
.L_x_173:
[----:B-1----:R1:W2:Y:S02]  /*8e10*/  SYNCS.PHASECHK.TRANS64.TRYWAIT P0, [R3+URZ+0xb0], R12 ;  /* 0x0000b00c030075a7 */ /* 0x0022a400080011ff */
[----:B--2---:R-:W-:Y:S05]  /*8e20*/  @!P0 NANOSLEEP.SYNCS 0x989680 ;  /* 0x009896800000895d */ /* 0x004fea0003900000 */
[----:B------:R-:W2:Y:S02]  /*8e30*/  @!P0 SYNCS.PHASECHK.TRANS64 P0, [R3+URZ+0xb0], R12 ;  /* 0x0000b00c030085a7 */ /* 0x000ea400080010ff */
[----:B--2---:R-:W-:Y:S05]  /*8e40*/  @!P0 BRA `(.L_x_173) ;  /* 0xfffffffc00f08947 */ /* 0x004fea000383ffff */
[----:B------:R-:W-:Y:S05]  /*8e50*/  BRA `(.L_x_174) ;  /* 0xffffffbc00787947 */ /* 0x000fea000383ffff */
.L_x_81:
[----:B------:R-:W-:Y:S07]  /*8e60*/  MOV R3, UR15 ;  /* 0x0000000f00037c02 */ /* 0x000fee0008000f00 */
.L_x_175:
[----:B-1----:R1:W2:Y:S02]  /*8e70*/  SYNCS.PHASECHK.TRANS64.TRYWAIT P0, [R3+URZ+0xb8], R12 ;  /* 0x0000b80c030075a7 */ /* 0x0022a400080011ff */
[----:B--2---:R-:W-:Y:S05]  /*8e80*/  @!P0 NANOSLEEP.SYNCS 0x989680 ;  /* 0x009896800000895d */ /* 0x004fea0003900000 */
[----:B------:R-:W2:Y:S02]  /*8e90*/  @!P0 SYNCS.PHASECHK.TRANS64 P0, [R3+URZ+0xb8], R12 ;  /* 0x0000b80c030085a7 */ /* 0x000ea400080010ff */
[----:B--2---:R-:W-:Y:S05]  /*8ea0*/  @!P0 BRA `(.L_x_175) ;  /* 0xfffffffc00f08947 */ /* 0x004fea000383ffff */
[----:B------:R-:W-:Y:S05]  /*8eb0*/  BRA `(.L_x_176) ;  /* 0xffffffc000007947 */ /* 0x000fea000383ffff */
.L_x_83:
[----:B------:R-:W-:-:S07]  /*8ec0*/  MOV R0, UR15 ;  /* 0x0000000f00007c02 */ /* 0x000fce0008000f00 */
.L_x_177:
[----:B-1----:R1:W3:Y:S02]  /*8ed0*/  SYNCS.PHASECHK.TRANS64.TRYWAIT P0, [R0+URZ+0xa0], R3 ;  /* 0x0000a003000075a7 */ /* 0x0022e400080011ff */
[----:B---3--:R-:W-:Y:S05]  /*8ee0*/  @!P0 NANOSLEEP.SYNCS 0x989680 ;  /* 0x009896800000895d */ /* 0x008fea0003900000 */
[----:B------:R-:W3:Y:S02]  /*8ef0*/  @!P0 SYNCS.PHASECHK.TRANS64 P0, [R0+URZ+0xa0], R3 ;  /* 0x0000a003000085a7 */ /* 0x000ee400080010ff */
[----:B---3--:R-:W-:Y:S05]  /*8f00*/  @!P0 BRA `(.L_x_177) ;  /* 0xfffffffc00f08947 */ /* 0x008fea000383ffff */
[----:B------:R-:W-:Y:S05]  /*8f10*/  BRA `(.L_x_178) ;  /* 0xffffffc000647947 */ /* 0x000fea000383ffff */
.L_x_84:
[----:B-1----:R-:W-:-:S07]  /*8f20*/  MOV R0, UR15 ;  /* 0x0000000f00007c02 */ /* 0x002fce0008000f00 */
.L_x_179:
[----:B-1----:R1:W3:Y:S02]  /*8f30*/  SYNCS.PHASECHK.TRANS64.TRYWAIT P0, [R0+URZ+0xa8], R3 ;  /* 0x0000a803000075a7 */ /* 0x0022e400080011ff */
[----:B---3--:R-:W-:Y:S05]  /*8f40*/  @!P0 NANOSLEEP.SYNCS 0x989680 ;  /* 0x009896800000895d */ /* 0x008fea0003900000 */
[----:B------:R-:W3:Y:S02]  /*8f50*/  @!P0 SYNCS.PHASECHK.TRANS64 P0, [R0+URZ+0xa8], R3 ;  /* 0x0000a803000085a7 */ /* 0x000ee400080010ff */
[----:B---3--:R-:W-:Y:S05]  /*8f60*/  @!P0 BRA `(.L_x_179) ;  /* 0xfffffffc00f08947 */ /* 0x008fea000383ffff */
[----:B------:R-:W-:Y:S05]  /*8f70*/  BRA `(.L_x_180) ;  /* 0xffffffc000547947 */ /* 0x000fea000383ffff */
.L_x_85:
[----:B-1----:R-:W-:-:S07]  /*8f80*/  MOV R0, UR15 ;  /* 0x0000000f00007c02 */ /* 0x002fce0008000f00 */
.L_x_181:
[----:B-1----:R1:W3:Y:S02]  /*8f90*/  SYNCS.PHASECHK.TRANS64.TRYWAIT P0, [R0+URZ+0xb0], R3 ;  /* 0x0000b003000075a7 */ /* 0x0022e400080011ff */
[----:B---3--:R-:W-:Y:S05]  /*8fa0*/  @!P0 NANOSLEEP.SYNCS 0x989680 ;  /* 0x009896800000895d */ /* 0x008fea0003900000 */
[----:B------:R-:W3:Y:S02]  /*8fb0*/  @!P0 SYNCS.PHASECHK.TRANS64 P0, [R0+URZ+0xb0], R3 ;  /* 0x0000b003000085a7 */ /* 0x000ee400080010ff */
[----:B---3--:R-:W-:Y:S05]  /*8fc0*/  @!P0 BRA `(.L_x_181) ;  /* 0xfffffffc00f08947 */ /* 0x008fea000383ffff */
[----:B------:R-:W-:Y:S05]  /*8fd0*/  BRA `(.L_x_182) ;  /* 0xffffffc000447947 */ /* 0x000fea000383ffff */
.L_x_87:
[----:B------:R-:W-:Y:S07]  /*8fe0*/  MOV R0, UR50 ;  /* 0x0000003200007c02 */ /* 0x000fee0008000f00 */
.L_x_183:
[----:B-1----:R1:W2:Y:S02]  /*8ff0*/  SYNCS.PHASECHK.TRANS64.TRYWAIT P0, [R0+URZ+0xd0], R3 ;  /* 0x0000d003000075a7 */ /* 0x0022a400080011ff */
[----:B--2---:R-:W-:Y:S05]  /*9000*/  @!P0 NANOSLEEP.SYNCS 0x989680 ;  /* 0x009896800000895d */ /* 0x004fea0003900000 */
[----:B------:R-:W2:Y:S02]  /*9010*/  @!P0 SYNCS.PHASECHK.TRANS64 P0, [R0+URZ+0xd0], R3 ;  /* 0x0000d003000085a7 */ /* 0x000ea400080010ff */
[----:B--2---:R-:W-:Y:S05]  /*9020*/  @!P0 BRA `(.L_x_183) ;  /* 0xfffffffc00f08947 */ /* 0x004fea000383ffff */
[----:B------:R-:W-:Y:S05]  /*9030*/  BRA `(.L_x_184) ;  /* 0xffffffc400207947 */ /* 0x000fea000383ffff */
.L_x_98:
[----:B-1----:R-:W-:Y:S04]  /*9040*/  MOV R2, UR50 ;  /* 0x0000003200027c02 */ /* 0x002fe80008000f00 */
[----:B------:R1:W3:Y:S03]  /*9050*/  SYNCS.PHASECHK.TRANS64.TRYWAIT P1, [R2+URZ+0x80], R3 ;  /* 0x00008003020075a7 */ /* 0x0002e600080211ff */
[----:B---3--:R-:W-:Y:S05]  /*9060*/  @!P1 NANOSLEEP.SYNCS 0x989680 ;  /* 0x009896800000995d */ /* 0x008fea0003900000 */
[----:B------:R-:W3:Y:S02]  /*9070*/  @!P1 SYNCS.PHASECHK.TRANS64 P1, [R2+URZ+0x80], R3 ;  /* 0x00008003020095a7 */ /* 0x000ee400080210ff */
[----:B---3--:R-:W-:Y:S05]  /*9080*/  @!P1 BRA `(.L_x_98) ;  /* 0xfffffffc00ec9947 */ /* 0x008fea000383ffff */
[----:B------:R-:W-:Y:S05]  /*9090*/  BRA `(.L_x_97) ;  /* 0xffffffd000487947 */ /* 0x000fea000383ffff */
.L_x_100:
[----:B-1----:R1:W4:Y:S02]  /*90a0*/  SYNCS.PHASECHK.TRANS64.TRYWAIT P0, [R83+URZ+0xe0], R0 ;  /* 0x0000e000530075a7 */ /* 0x00232400080011ff */
[----:B----4-:R-:W-:Y:S05]  /*90b0*/  @!P0 NANOSLEEP.SYNCS 0x989680 ;  /* 0x009896800000895d */ /* 0x010fea0003900000 */
[----:B------:R-:W4:Y:S02]  /*90c0*/  @!P0 SYNCS.PHASECHK.TRANS64 P0, [R83+URZ+0xe0], R0 ;  /* 0x0000e000530085a7 */ /* 0x000f2400080010ff */
[----:B----4-:R-:W-:Y:S05]  /*90d0*/  @!P0 BRA `(.L_x_100) ;  /* 0xfffffffc00f08947 */ /* 0x010fea000383ffff */
[----:B------:R-:W-:Y:S05]  /*90e0*/  BRA `(.L_x_99) ;  /* 0xffffffd0006c7947 */ /* 0x000fea000383ffff */
.L_x_109:
[----:B--2---:R2:W4:Y:S02]  /*90f0*/  SYNCS.PHASECHK.TRANS64.TRYWAIT P0, [R4+URZ+0x80], R3 ;  /* 0x00008003040075a7 */ /* 0x00452400080011ff */
[----:B----4-:R-:W-:Y:S05]  /*9100*/  @!P0 NANOSLEEP.SYNCS 0x989680 ;  /* 0x009896800000895d */ /* 0x010fea0003900000 */
[----:B------:R-:W4:Y:S02]  /*9110*/  @!P0 SYNCS.PHASECHK.TRANS64 P0, [R4+URZ+0x80], R3 ;  /* 0x00008003040085a7 */ /* 0x000f2400080010ff */
[----:B----4-:R-:W-:Y:S05]  /*9120*/  @!P0 BRA `(.L_x_109) ;  /* 0xfffffffc00f08947 */ /* 0x010fea000383ffff */
[----:B------:R-:W-:Y:S05]  /*9130*/  BRA `(.L_x_108) ;  /* 0xffffffd800607947 */ /* 0x000fea000383ffff */
.L_x_117:
[----:B--2---:R2:W4:Y:S02]  /*9140*/  SYNCS.PHASECHK.TRANS64.TRYWAIT P0, [R16+URZ+0x80], R3 ;  /* 0x00008003100075a7 */ /* 0x00452400080011ff */
[----:B----4-:R-:W-:Y:S05]  /*9150*/  @!P0 NANOSLEEP.SYNCS 0x989680 ;  /* 0x009896800000895d */ /* 0x010fea0003900000 */
[----:B------:R-:W4:Y:S02]  /*9160*/  @!P0 SYNCS.PHASECHK.TRANS64 P0, [R16+URZ+0x80], R3 ;  /* 0x00008003100085a7 */ /* 0x000f2400080010ff */
[----:B----4-:R-:W-:Y:S05]  /*9170*/  @!P0 BRA `(.L_x_117) ;  /* 0xfffffffc00f08947 */ /* 0x010fea000383ffff */
[----:B------:R-:W-:Y:S05]  /*9180*/  BRA `(.L_x_116) ;  /* 0xffffffe000707947 */ /* 0x000fea000383ffff */
.L_x_125:
[----:B--2---:R2:W4:Y:S02]  /*9190*/  SYNCS.PHASECHK.TRANS64.TRYWAIT P0, [R17+URZ+0x80], R0 ;  /* 0x00008000110075a7 */ /* 0x00452400080011ff */
[----:B----4-:R-:W-:Y:S05]  /*91a0*/  @!P0 NANOSLEEP.SYNCS 0x989680 ;  /* 0x009896800000895d */ /* 0x010fea0003900000 */
[----:B------:R-:W4:Y:S02]  /*91b0*/  @!P0 SYNCS.PHASECHK.TRANS64 P0, [R17+URZ+0x80], R0 ;  /* 0x00008000110085a7 */ /* 0x000f2400080010ff */
[----:B----4-:R-:W-:Y:S05]  /*91c0*/  @!P0 BRA `(.L_x_125) ;  /* 0xfffffffc00f08947 */ /* 0x010fea000383ffff */
[----:B------:R-:W-:Y:S05]  /*91d0*/  BRA `(.L_x_124) ;  /* 0xffffffe8007c7947 */ /* 0x000fea000383ffff */
        .weak           $__internal_0_$__cuda_sm10x_tcgen05_guardrail_trap_col_being_dealloced_not_returned_by_alloc
        .type           $__internal_0_$__cuda_sm10x_tcgen05_guardrail_trap_col_being_dealloced_not_returned_by_alloc,@function
        .size           $__internal_0_$__cuda_sm10x_tcgen05_guardrail_trap_col_being_dealloced_not_returned_by_alloc,($__internal_1_$__cuda_sm10x_tcgen05_guardrail_trap_phase_invalid_during_alloc - $__internal_0_$__cuda_sm10x_tcgen05_guardrail_trap_col_being_dealloced_not_returned_by_alloc)
$__internal_0_$__cuda_sm10x_tcgen05_guardrail_trap_col_being_dealloced_not_returned_by_alloc:
[----:B------:R-:W-:Y:S05]  /*91e0*/  BPT.TRAP 0x1 ;  /* 0x000000040000795c */ /* 0x000fea0000300000 */
[----:B------:R-:W-:-:S04]  /*91f0*/  HFMA2 R3, -RZ, RZ, 0, 0 ;  /* 0x00000000ff037431 */ /* 0x000fc800000001ff */
[----:B------:R-:W-:Y:S05]  /*9200*/  RET.REL.NODEC R2 `(_ZN7cutlass13device_kernelINS_4conv6kernel13ConvUniversalINS1_16ConvProblemShapeILNS1_8OperatorE1ELi2EEENS1_10collective14CollectiveConvINS1_47MainloopSm100TmaUmmaWarpSpecializedImplicitGemmILS5_1ELi8ELi2ELi1ELi2EN4cute5tupleIJNSA_1CILi2EEENSC_ILi1EEESE_EEEEENSB_IJNSC_ILi64EEENSC_ILi128EEENSB_IJSH_EEEEEENS_10bfloat16_tESL_NSA_8TiledMMAINSA_8MMA_AtomIJNSA_20SM100_MMA_F16BF16_SSISL_SL_fLi64ELi128ELNSA_4UMMA5MajorE0ELSQ_1ELNSP_7ScaleInE0ELSR_0EEEEEENSA_6LayoutINSB_IJSE_SE_SE_EEENSB_IJNSC_ILi0EEESW_SW_EEEEENSB_IJNSA_10UnderscoreESZ_SZ_EEEEENS7_6detail27Sm100ImplicitGemmTileTraitsINSA_20SM90_TMA_LOAD_IM2COLENSA_14ComposedLayoutINSA_7SwizzleILi3ELi4ELi3EEENSA_18smem_ptr_flag_bitsILi16EEENSU_INSB_IJNSC_ILi8EEESH_EEENSB_IJSH_SE_EEEEEEEvEENS13_INSA_23SM90_TMA_LOAD_MULTICASTENS15_IS17_S19_NSU_INSB_IJSH_S1A_EEENSB_IJSE_SH_EEEEEEEvEEEENS_8epilogue10collective18CollectiveEpilogueINS1N_23Sm100TmaWarpSpecializedILi4ELi2ELi16ELb1ELb0EEEJSK_NSB_IJNSU_ISH_SE_EENSU_INSC_ILi32EEESE_EEEEESL_NSB_IJNSB_IJlllEEESE_SW_EEESL_S1X_NS1N_6fusion15FusionCallbacksIS1R_NS1Y_17LinearCombinationISL_fSL_fLNS_15FloatRoundStyleE2EEESK_S1V_JEEENSA_5SM1004TMEM4LOAD26SM100_TMEM_LOAD_16dp256b4xES14_NS15_INS16_ILi2ELi4ELi3EEES19_NSU_INSB_IJS1A_S1T_EEENSB_IJS1T_SE_EEEEEEENSA_17SM75_U32x4_LDSM_NENSA_21SM90_TMA_STORE_IM2COLES2C_NSA_17SM90_U32x4_STSM_NENSA_39AutoVectorizingCopyWithAssumedAlignmentILi128EEEEEEvvEEEEvNT_6ParamsE) ;  /* 0xffffff6c027c7950 */ /* 0x000fea0003c3ffff */
        .weak           $__internal_1_$__cuda_sm10x_tcgen05_guardrail_trap_phase_invalid_during_alloc
        .type           $__internal_1_$__cuda_sm10x_tcgen05_guardrail_trap_phase_invalid_during_alloc,@function
        .size           $__internal_1_$__cuda_sm10x_tcgen05_guardrail_trap_phase_invalid_during_alloc,($__internal_2_$__cuda_sm10x_tcgen05_guardrail_trap_unallocated_columns_being_dealloced - $__internal_1_$__cuda_sm10x_tcgen05_guardrail_trap_phase_invalid_during_alloc)
$__internal_1_$__cuda_sm10x_tcgen05_guardrail_trap_phase_invalid_during_alloc:
[----:B------:R-:W-:Y:S05]  /*9210*/  BPT.TRAP 0x1 ;  /* 0x000000040000795c */ /* 0x000fea0000300000 */
[----:B------:R-:W-:-:S04]  /*9220*/  MOV R3, 0x0 ;  /* 0x0000000000037802 */ /* 0x000fc80000000f00 */
[----:B------:R-:W-:Y:S05]  /*9230*/  RET.REL.NODEC R2 `(_ZN7cutlass13device_kernelINS_4conv6kernel13ConvUniversalINS1_16ConvProblemShapeILNS1_8OperatorE1ELi2EEENS1_10collective14CollectiveConvINS1_47MainloopSm100TmaUmmaWarpSpecializedImplicitGemmILS5_1ELi8ELi2ELi1ELi2EN4cute5tupleIJNSA_1CILi2EEENSC_ILi1EEESE_EEEEENSB_IJNSC_ILi64EEENSC_ILi128EEENSB_IJSH_EEEEEENS_10bfloat16_tESL_NSA_8TiledMMAINSA_8MMA_AtomIJNSA_20SM100_MMA_F16BF16_SSISL_SL_fLi64ELi128ELNSA_4UMMA5MajorE0ELSQ_1ELNSP_7ScaleInE0ELSR_0EEEEEENSA_6LayoutINSB_IJSE_SE_SE_EEENSB_IJNSC_ILi0EEESW_SW_EEEEENSB_IJNSA_10UnderscoreESZ_SZ_EEEEENS7_6detail27Sm100ImplicitGemmTileTraitsINSA_20SM90_TMA_LOAD_IM2COLENSA_14ComposedLayoutINSA_7SwizzleILi3ELi4ELi3EEENSA_18smem_ptr_flag_bitsILi16EEENSU_INSB_IJNSC_ILi8EEESH_EEENSB_IJSH_SE_EEEEEEEvEENS13_INSA_23SM90_TMA_LOAD_MULTICASTENS15_IS17_S19_NSU_INSB_IJSH_S1A_EEENSB_IJSE_SH_EEEEEEEvEEEENS_8epilogue10collective18CollectiveEpilogueINS1N_23Sm100TmaWarpSpecializedILi4ELi2ELi16ELb1ELb0EEEJSK_NSB_IJNSU_ISH_SE_EENSU_INSC_ILi32EEESE_EEEEESL_NSB_IJNSB_IJlllEEESE_SW_EEESL_S1X_NS1N_6fusion15FusionCallbacksIS1R_NS1Y_17LinearCombinationISL_fSL_fLNS_15FloatRoundStyleE2EEESK_S1V_JEEENSA_5SM1004TMEM4LOAD26SM100_TMEM_LOAD_16dp256b4xES14_NS15_INS16_ILi2ELi4ELi3EEES19_NSU_INSB_IJS1A_S1T_EEENSB_IJS1T_SE_EEEEEEENSA_17SM75_U32x4_LDSM_NENSA_21SM90_TMA_STORE_IM2COLES2C_NSA_17SM90_U32x4_STSM_NENSA_39AutoVectorizingCopyWithAssumedAlignmentILi128EEEEEEvvEEEEvNT_6ParamsE) ;  /* 0xffffff6c02707950 */ /* 0x000fea0003c3ffff */
        .weak           $__internal_2_$__cuda_sm10x_tcgen05_guardrail_trap_unallocated_columns_being_dealloced
        .type           $__internal_2_$__cuda_sm10x_tcgen05_guardrail_trap_unallocated_columns_being_dealloced,@function
        .size           $__internal_2_$__cuda_sm10x_tcgen05_guardrail_trap_unallocated_columns_being_dealloced,(.L_x_186 - $__internal_2_$__cuda_sm10x_tcgen05_guardrail_trap_unallocated_columns_being_dealloced)
$__internal_2_$__cuda_sm10x_tcgen05_guardrail_trap_unallocated_columns_being_dealloced:
[----:B------:R-:W-:Y:S05]  /*9240*/  BPT.TRAP 0x1 ;  /* 0x000000040000795c */ /* 0x000fea0000300000 */
[----:B------:R-:W-:-:S04]  /*9250*/  HFMA2 R3, -RZ, RZ, 0, 0 ;  /* 0x00000000ff037431 */ /* 0x000fc800000001ff */
[----:B------:R-:W-:Y:S05]  /*9260*/  RET.REL.NODEC R2 `(_ZN7cutlass13device_kernelINS_4conv6kernel13ConvUniversalINS1_16ConvProblemShapeILNS1_8OperatorE1ELi2EEENS1_10collective14CollectiveConvINS1_47MainloopSm100TmaUmmaWarpSpecializedImplicitGemmILS5_1ELi8ELi2ELi1ELi2EN4cute5tupleIJNSA_1CILi2EEENSC_ILi1EEESE_EEEEENSB_IJNSC_ILi64EEENSC_ILi128EEENSB_IJSH_EEEEEENS_10bfloat16_tESL_NSA_8TiledMMAINSA_8MMA_AtomIJNSA_20SM100_MMA_F16BF16_SSISL_SL_fLi64ELi128ELNSA_4UMMA5MajorE0ELSQ_1ELNSP_7ScaleInE0ELSR_0EEEEEENSA_6LayoutINSB_IJSE_SE_SE_EEENSB_IJNSC_ILi0EEESW_SW_EEEEENSB_IJNSA_10UnderscoreESZ_SZ_EEEEENS7_6detail27Sm100ImplicitGemmTileTraitsINSA_20SM90_TMA_LOAD_IM2COLENSA_14ComposedLayoutINSA_7SwizzleILi3ELi4ELi3EEENSA_18smem_ptr_flag_bitsILi16EEENSU_INSB_IJNSC_ILi8EEESH_EEENSB_IJSH_SE_EEEEEEEvEENS13_INSA_23SM90_TMA_LOAD_MULTICASTENS15_IS17_S19_NSU_INSB_IJSH_S1A_EEENSB_IJSE_SH_EEEEEEEvEEEENS_8epilogue10collective18CollectiveEpilogueINS1N_23Sm100TmaWarpSpecializedILi4ELi2ELi16ELb1ELb0EEEJSK_NSB_IJNSU_ISH_SE_EENSU_INSC_ILi32EEESE_EEEEESL_NSB_IJNSB_IJlllEEESE_SW_EEESL_S1X_NS1N_6fusion15FusionCallbacksIS1R_NS1Y_17LinearCombinationISL_fSL_fLNS_15FloatRoundStyleE2EEESK_S1V_JEEENSA_5SM1004TMEM4LOAD26SM100_TMEM_LOAD_16dp256b4xES14_NS15_INS16_ILi2ELi4ELi3EEES19_NSU_INSB_IJS1A_S1T_EEENSB_IJS1T_SE_EEEEEEENSA_17SM75_U32x4_LDSM_NENSA_21SM90_TMA_STORE_IM2COLES2C_NSA_17SM90_U32x4_STSM_NENSA_39AutoVectorizingCopyWithAssumedAlignmentILi128EEEEEEvvEEEEvNT_6ParamsE) ;  /* 0xffffff6c02647950 */ /* 0x000fea0003c3ffff */
.L_x_185:
[----:B------:R-:W-:-:S00]  /*9270*/  BRA `(.L_x_185) ;  /* 0xfffffffc00fc7947 */ /* 0x000fc0000383ffff */
[----:B------:R-:W-:-:S00]  /*9280*/  NOP ;  /* 0x0000000000007918 */ /* 0x000fc00000000000 */
[----:B------:R-:W-:-:S00]  /*9290*/  NOP ;  /* 0x0000000000007918 */ /* 0x000fc00000000000 */
[----:B------:R-:W-:-:S00]  /*92a0*/  NOP ;  /* 0x0000000000007918 */ /* 0x000fc00000000000 */
[----:B------:R-:W-:-:S00]  /*92b0*/  NOP ;  /* 0x0000000000007918 */ /* 0x000fc00000000000 */
[----:B------:R-:W-:-:S00]  /*92c0*/  NOP ;  /* 0x0000000000007918 */ /* 0x000fc00000000000 */
[----:B------:R-:W-:-:S00]  /*92d0*/  NOP ;  /* 0x0000000000007918 */ /* 0x000fc00000000000 */
[----:B------:R-:W-:-:S00]  /*92e0*/  NOP ;  /* 0x0000000000007918 */ /* 0x000fc00000000000 */
[----:B------:R-:W-:-:S00]  /*92f0*/  NOP ;  /* 0x0000000000007918 */ /* 0x000fc00000000000 */
.L_x_186:


//--------------------- .nv.global.init           --------------------------
	.section	.nv.global.init,"aw",@progbits
.nv.global.init:
	.type		$str$29,@object
	.size		$str$29,($str$30 - $str$29)
$str$29:
        /*0000*/ 	.byte	0x28, 0x61, 0x64, 0x64, 0x72, 0x65, 0x73, 0x73, 0x20, 0x26, 0x20, 0x6d, 0x61, 0x73, 0x6b, 0x29
        /*0010*/ 	.byte	0x20, 0x3d, 0x3d, 0x20, 0x30, 0x00
	.type		$str$30,@object
	.size		$str$30,($str$28 - $str$30)
$str$30:
        /*0016*/ 	.byte	0x2f, 0x74, 0x6d, 0x70, 0x2f, 0x63, 0x75, 0x74, 0x6c, 0x61, 0x73, 0x73, 0x5f, 0x73, 0x77, 0x65
        /*0026*/ 	.byte	0x65, 0x70, 0x5f, 0x73, 0x72, 0x63, 0x2f, 0x69, 0x6e, 0x63, 0x6c, 0x75, 0x64, 0x65, 0x2f, 0x63
        /*0036*/ 	.byte	0x75, 0x74, 0x65, 0x2f, 0x70, 0x6f, 0x69, 0x6e, 0x74, 0x65, 0x72, 0x5f, 0x66, 0x6c, 0x61, 0x67
        /*0046*/ 	.byte	0x67, 0x65, 0x64, 0x2e, 0x68, 0x70, 0x70, 0x00
	.type		$str$28,@object
	.size		$str$28,($str$27 - $str$28)
$str$28:
        /*004e*/ 	.byte	0x2f, 0x74, 0x6d, 0x70, 0x2f, 0x63, 0x75, 0x74, 0x6c, 0x61, 0x73, 0x73, 0x5f, 0x73, 0x77, 0x65
        /*005e*/ 	.byte	0x65, 0x70, 0x5f, 0x73, 0x72, 0x63, 0x2f, 0x69, 0x6e, 0x63, 0x6c, 0x75, 0x64, 0x65, 0x2f, 0x63
        /*006e*/ 	.byte	0x75, 0x74, 0x65, 0x2f, 0x61, 0x74, 0x6f, 0x6d, 0x2f, 0x63, 0x6f, 0x70, 0x79, 0x5f, 0x74, 0x72
        /*007e*/ 	.byte	0x61, 0x69, 0x74, 0x73, 0x5f, 0x73, 0x6d, 0x31, 0x30, 0x30, 0x2e, 0x68, 0x70, 0x70, 0x00
	.type		$str$27,@object
	.size		$str$27,(__unnamed_1 - $str$27)
$str$27:
        /*008d*/ 	.byte	0x28, 0x28, 0x75, 0x69, 0x6e, 0x74, 0x33, 0x32, 0x5f, 0x74, 0x28, 0x74, 0x68, 0x72, 0x65, 0x61
        /*009d*/ 	.byte	0x64, 0x49, 0x64, 0x78, 0x2e, 0x78, 0x29, 0x20, 0x2f, 0x20, 0x33, 0x32, 0x29, 0x20, 0x25, 0x20
        /*00ad*/ 	.byte	0x34, 0x29, 0x20, 0x3d, 0x3d, 0x20, 0x28, 0x28, 0x28, 0x74, 0x6d, 0x65, 0x6d, 0x5f, 0x61, 0x64
        /*00bd*/ 	.byte	0x64, 0x72, 0x20, 0x3e, 0x3e, 0x20, 0x31, 0x36, 0x29, 0x20, 0x2f, 0x20, 0x33, 0x32, 0x29, 0x20
        /*00cd*/ 	.byte	0x25, 0x20, 0x34, 0x29, 0x00
	.type		__unnamed_1,@object
	.size		__unnamed_1,(__unnamed_2 - __unnamed_1)
__unnamed_1:
        /*00d2*/ 	.byte	0x61, 0x75, 0x74, 0x6f, 0x20, 0x63, 0x75, 0x74, 0x65, 0x3a, 0x3a, 0x61, 0x73, 0x5f, 0x70, 0x6f
        /* <DEDUP_REMOVED lines=24> */
        /*0262*/ 	.byte	0x30, 0x34, 0x38, 0x3e, 0x3e, 0x3e, 0x3e, 0x5d, 0x00
	.type		__unnamed_2,@object
	.size		__unnamed_2,(.L_2 - __unnamed_2)
__unnamed_2:
        /* <DEDUP_REMOVED lines=45> */
        /*053b*/ 	.byte	0x3e, 0x3e, 0x3e, 0x5d, 0x00
.L_2:


//--------------------- .nv.shared._ZN7cutlass13device_kernelINS_4conv6kernel13ConvUniversalINS1_16ConvProblemShapeILNS1_8OperatorE1ELi2EEENS1_10collective14CollectiveConvINS1_47MainloopSm100TmaUmmaWarpSpecializedImplicitGemmILS5_1ELi8ELi2ELi1ELi2EN4cute5tupleIJNSA_1CILi2EEENSC_ILi1EEESE_EEEEENSB_IJNSC_ILi64EEENSC_ILi128EEENSB_IJSH_EEEEEENS_10bfloat16_tESL_NSA_8TiledMMAINSA_8MMA_AtomIJNSA_20SM100_MMA_F16BF16_SSISL_SL_fLi64ELi128ELNSA_4UMMA5MajorE0ELSQ_1ELNSP_7ScaleInE0ELSR_0EEEEEENSA_6LayoutINSB_IJSE_SE_SE_EEENSB_IJNSC_ILi0EEESW_SW_EEEEENSB_IJNSA_10UnderscoreESZ_SZ_EEEEENS7_6detail27Sm100ImplicitGemmTileTraitsINSA_20SM90_TMA_LOAD_IM2COLENSA_14ComposedLayoutINSA_7SwizzleILi3ELi4ELi3EEENSA_18smem_ptr_flag_bitsILi16EEENSU_INSB_IJNSC_ILi8EEESH_EEENSB_IJSH_SE_EEEEEEEvEENS13_INSA_23SM90_TMA_LOAD_MULTICASTENS15_IS17_S19_NSU_INSB_IJSH_S1A_EEENSB_IJSE_SH_EEEEEEEvEEEENS_8epilogue10collective18CollectiveEpilogueINS1N_23Sm100TmaWarpSpecializedILi4ELi2ELi16ELb1ELb0EEEJSK_NSB_IJNSU_ISH_SE_EENSU_INSC_ILi32EEESE_EEEEESL_NSB_IJNSB_IJlllEEESE_SW_EEESL_S1X_NS1N_6fusion15FusionCallbacksIS1R_NS1Y_17LinearCombinationISL_fSL_fLNS_15FloatRoundStyleE2EEESK_S1V_JEEENSA_5SM1004TMEM4LOAD26SM100_TMEM_LOAD_16dp256b4xES14_NS15_INS16_ILi2ELi4ELi3EEES19_NSU_INSB_IJS1A_S1T_EEENSB_IJS1T_SE_EEEEEEENSA_17SM75_U32x4_LDSM_NENSA_21SM90_TMA_STORE_IM2COLES2C_NSA_17SM90_U32x4_STSM_NENSA_39AutoVectorizingCopyWithAssumedAlignmentILi128EEEEEEvvEEEEvNT_6ParamsE --------------------------
	.section	.nv.shared._ZN7cutlass13device_kernelINS_4conv6kernel13ConvUniversalINS1_16ConvProblemShapeILNS1_8OperatorE1ELi2EEENS1_10collective14CollectiveConvINS1_47MainloopSm100TmaUmmaWarpSpecializedImplicitGemmILS5_1ELi8ELi2ELi1ELi2EN4cute5tupleIJNSA_1CILi2EEENSC_ILi1EEESE_EEEEENSB_IJNSC_ILi64EEENSC_ILi128EEENSB_IJSH_EEEEEENS_10bfloat16_tESL_NSA_8TiledMMAINSA_8MMA_AtomIJNSA_20SM100_MMA_F16BF16_SSISL_SL_fLi64ELi128ELNSA_4UMMA5MajorE0ELSQ_1ELNSP_7ScaleInE0ELSR_0EEEEEENSA_6LayoutINSB_IJSE_SE_SE_EEENSB_IJNSC_ILi0EEESW_SW_EEEEENSB_IJNSA_10UnderscoreESZ_SZ_EEEEENS7_6detail27Sm100ImplicitGemmTileTraitsINSA_20SM90_TMA_LOAD_IM2COLENSA_14ComposedLayoutINSA_7SwizzleILi3ELi4ELi3EEENSA_18smem_ptr_flag_bitsILi16EEENSU_INSB_IJNSC_ILi8EEESH_EEENSB_IJSH_SE_EEEEEEEvEENS13_INSA_23SM90_TMA_LOAD_MULTICASTENS15_IS17_S19_NSU_INSB_IJSH_S1A_EEENSB_IJSE_SH_EEEEEEEvEEEENS_8epilogue10collective18CollectiveEpilogueINS1N_23Sm100TmaWarpSpecializedILi4ELi2ELi16ELb1ELb0EEEJSK_NSB_IJNSU_ISH_SE_EENSU_INSC_ILi32EEESE_EEEEESL_NSB_IJNSB_IJlllEEESE_SW_EEESL_S1X_NS1N_6fusion15FusionCallbacksIS1R_NS1Y_17LinearCombinationISL_fSL_fLNS_15FloatRoundStyleE2EEESK_S1V_JEEENSA_5SM1004TMEM4LOAD26SM100_TMEM_LOAD_16dp256b4xES14_NS15_INS16_ILi2ELi4ELi3EEES19_NSU_INSB_IJS1A_S1T_EEENSB_IJS1T_SE_EEEEEEENSA_17SM75_U32x4_LDSM_NENSA_21SM90_TMA_STORE_IM2COLES2C_NSA_17SM90_U32x4_STSM_NENSA_39AutoVectorizingCopyWithAssumedAlignmentILi128EEEEEEvvEEEEvNT_6ParamsE,"aw",@nobits
	.sectionflags	@""
	.align	16
	.zero		1024


//--------------------- .nv.shared.reserved.0     --------------------------
	.section	.nv.shared.reserved.0,"aw",@nobits
	.weak		__nv_reservedSMEM_offset_0_alias
	.size		__nv_reservedSMEM_offset_0_alias, 0, 64
	.other		__nv_reservedSMEM_offset_0_alias,@"STO_CUDA_RESERVED_SHARED STV_DEFAULT"
__nv_reservedSMEM_offset_0_alias:
	.zero		0
.nv.shared.reserved.0:
	.zero		64
	.weak		__nv_reservedSMEM_tcgen05_partition
	.type		__nv_reservedSMEM_tcgen05_partition,@object
	.size		__nv_reservedSMEM_tcgen05_partition,(.L_0 - __nv_reservedSMEM_tcgen05_partition)
__nv_reservedSMEM_tcgen05_partition:
	.zero		32
.L_0:


//--------------------- .nv.global                --------------------------
	.section	.nv.global,"aw",@nobits
.nv.global:
	.type		_ZN39_INTERNAL_e71c7765_4_k_cu_cf7d6cf3_43014cute1_E,@object
	.size		_ZN39_INTERNAL_e71c7765_4_k_cu_cf7d6cf3_43014cute1_E,(_ZN39_INTERNAL_e71c7765_4_k_cu_cf7d6cf3_43014cuda3std3__45__cpo6cbeginE - _ZN39_INTERNAL_e71c7765_4_k_cu_cf7d6cf3_43014cute1_E)
_ZN39_INTERNAL_e71c7765_4_k_cu_cf7d6cf3_43014cute1_E:
	.zero		1
	.type		_ZN39_INTERNAL_e71c7765_4_k_cu_cf7d6cf3_43014cuda3std3__45__cpo6cbeginE,@object
	.size		_ZN39_INTERNAL_e71c7765_4_k_cu_cf7d6cf3_43014cuda3std3__45__cpo6cbeginE,(_ZN39_INTERNAL_e71c7765_4_k_cu_cf7d6cf3_43014cuda3std3__48in_placeE - _ZN39_INTERNAL_e71c7765_4_k_cu_cf7d6cf3_43014cuda3std3__45__cpo6cbeginE)
_ZN39_INTERNAL_e71c7765_4_k_cu_cf7d6cf3_43014cuda3std3__45__cpo6cbeginE:
	.zero		1
	.type		_ZN39_INTERNAL_e71c7765_4_k_cu_cf7d6cf3_43014cuda3std3__48in_placeE,@object
	.size		_ZN39_INTERNAL_e71c7765_4_k_cu_cf7d6cf3_43014cuda3std3__48in_placeE,(_ZN39_INTERNAL_e71c7765_4_k_cu_cf7d6cf3_43014cuda3std6ranges3__45__cpo9iter_moveE - _ZN39_INTERNAL_e71c7765_4_k_cu_cf7d6cf3_43014cuda3std3__48in_placeE)
_ZN39_INTERNAL_e71c7765_4_k_cu_cf7d6cf3_43014cuda3std3__48in_placeE:
	.zero		1
	.type		_ZN39_INTERNAL_e71c7765_4_k_cu_cf7d6cf3_43014cuda3std6ranges3__45__cpo9iter_moveE,@object
	.size		_ZN39_INTERNAL_e71c7765_4_k_cu_cf7d6cf3_43014cuda3std6ranges3__45__cpo9iter_moveE,(_ZN39_INTERNAL_e71c7765_4_k_cu_cf7d6cf3_43014cuda3std3__45__cpo5beginE - _ZN39_INTERNAL_e71c7765_4_k_cu_cf7d6cf3_43014cuda3std6ranges3__45__cpo9iter_moveE)
_ZN39_INTERNAL_e71c7765_4_k_cu_cf7d6cf3_43014cuda3std6ranges3__45__cpo9iter_moveE:
	.zero		1
	.type		_ZN39_INTERNAL_e71c7765_4_k_cu_cf7d6cf3_43014cuda3std3__45__cpo5beginE,@object
	.size		_ZN39_INTERNAL_e71c7765_4_k_cu_cf7d6cf3_43014cuda3std3__45__cpo5beginE,(_ZN39_INTERNAL_e71c7765_4_k_cu_cf7d6cf3_43014cuda3std3__441_GLOBAL__N__e71c7765_4_k_cu_cf7d6cf3_43016ignoreE - _ZN39_INTERNAL_e71c7765_4_k_cu_cf7d6cf3_43014cuda3std3__45__cpo5beginE)
_ZN39_INTERNAL_e71c7765_4_k_cu_cf7d6cf3_43014cuda3std3__45__cpo5beginE:
	.zero		1
	.type		_ZN39_INTERNAL_e71c7765_4_k_cu_cf7d6cf3_43014cuda3std3__441_GLOBAL__N__e71c7765_4_k_cu_cf7d6cf3_43016ignoreE,@object
	.size		_ZN39_INTERNAL_e71c7765_4_k_cu_cf7d6cf3_43014cuda3std3__441_GLOBAL__N__e71c7765_4_k_cu_cf7d6cf3_43016ignoreE,(_ZN39_INTERNAL_e71c7765_4_k_cu_cf7d6cf3_43014cute7productE - _ZN39_INTERNAL_e71c7765_4_k_cu_cf7d6cf3_43014cuda3std3__441_GLOBAL__N__e71c7765_4_k_cu_cf7d6cf3_43016ignoreE)
_ZN39_INTERNAL_e71c7765_4_k_cu_cf7d6cf3_43014cuda3std3__441_GLOBAL__N__e71c7765_4_k_cu_cf7d6cf3_43016ignoreE:
	.zero		1
	.type		_ZN39_INTERNAL_e71c7765_4_k_cu_cf7d6cf3_43014cute7productE,@object
	.size		_ZN39_INTERNAL_e71c7765_4_k_cu_cf7d6cf3_43014cute7productE,(_ZN39_INTERNAL_e71c7765_4_k_cu_cf7d6cf3_43014cuda3std3__45__cpo3endE - _ZN39_INTERNAL_e71c7765_4_k_cu_cf7d6cf3_43014cute7productE)
_ZN39_INTERNAL_e71c7765_4_k_cu_cf7d6cf3_43014cute7productE:
	.zero		1
	.type		_ZN39_INTERNAL_e71c7765_4_k_cu_cf7d6cf3_43014cuda3std3__45__cpo3endE,@object
	.size		_ZN39_INTERNAL_e71c7765_4_k_cu_cf7d6cf3_43014cuda3std3__45__cpo3endE,(_ZN39_INTERNAL_e71c7765_4_k_cu_cf7d6cf3_43014cuda3std3__419piecewise_constructE - _ZN39_INTERNAL_e71c7765_4_k_cu_cf7d6cf3_43014cuda3std3__45__cpo3endE)
_ZN39_INTERNAL_e71c7765_4_k_cu_cf7d6cf3_43014cuda3std3__45__cpo3endE:
	.zero		1
	.type		_ZN39_INTERNAL_e71c7765_4_k_cu_cf7d6cf3_43014cuda3std3__419piecewise_constructE,@object
	.size		_ZN39_INTERNAL_e71c7765_4_k_cu_cf7d6cf3_43014cuda3std3__419piecewise_constructE,(_ZN39_INTERNAL_e71c7765_4_k_cu_cf7d6cf3_43014cuda3std3__45__cpo4cendE - _ZN39_INTERNAL_e71c7765_4_k_cu_cf7d6cf3_43014cuda3std3__419piecewise_constructE)
_ZN39_INTERNAL_e71c7765_4_k_cu_cf7d6cf3_43014cuda3std3__419piecewise_constructE:
	.zero		1
	.type		_ZN39_INTERNAL_e71c7765_4_k_cu_cf7d6cf3_43014cuda3std3__45__cpo4cendE,@object
	.size		_ZN39_INTERNAL_e71c7765_4_k_cu_cf7d6cf3_43014cuda3std3__45__cpo4cendE,(_ZN39_INTERNAL_e71c7765_4_k_cu_cf7d6cf3_43014cuda3std6ranges3__45__cpo4swapE - _ZN39_INTERNAL_e71c7765_4_k_cu_cf7d6cf3_43014cuda3std3__45__cpo4cendE)
_ZN39_INTERNAL_e71c7765_4_k_cu_cf7d6cf3_43014cuda3std3__45__cpo4cendE:
	.zero		1
	.type		_ZN39_INTERNAL_e71c7765_4_k_cu_cf7d6cf3_43014cuda3std6ranges3__45__cpo4swapE,@object
	.size		_ZN39_INTERNAL_e71c7765_4_k_cu_cf7d6cf3_43014cuda3std6ranges3__45__cpo4swapE,(.L_10 - _ZN39_INTERNAL_e71c7765_4_k_cu_cf7d6cf3_43014cuda3std6ranges3__45__cpo4swapE)
_ZN39_INTERNAL_e71c7765_4_k_cu_cf7d6cf3_43014cuda3std6ranges3__45__cpo4swapE:
	.zero		1
.L_10:


//--------------------- .nv.constant0._ZN7cutlass13device_kernelINS_4conv6kernel13ConvUniversalINS1_16ConvProblemShapeILNS1_8OperatorE1ELi2EEENS1_10collective14CollectiveConvINS1_47MainloopSm100TmaUmmaWarpSpecializedImplicitGemmILS5_1ELi8ELi2ELi1ELi2EN4cute5tupleIJNSA_1CILi2EEENSC_ILi1EEESE_EEEEENSB_IJNSC_ILi64EEENSC_ILi128EEENSB_IJSH_EEEEEENS_10bfloat16_tESL_NSA_8TiledMMAINSA_8MMA_AtomIJNSA_20SM100_MMA_F16BF16_SSISL_SL_fLi64ELi128ELNSA_4UMMA5MajorE0ELSQ_1ELNSP_7ScaleInE0ELSR_0EEEEEENSA_6LayoutINSB_IJSE_SE_SE_EEENSB_IJNSC_ILi0EEESW_SW_EEEEENSB_IJNSA_10UnderscoreESZ_SZ_EEEEENS7_6detail27Sm100ImplicitGemmTileTraitsINSA_20SM90_TMA_LOAD_IM2COLENSA_14ComposedLayoutINSA_7SwizzleILi3ELi4ELi3EEENSA_18smem_ptr_flag_bitsILi16EEENSU_INSB_IJNSC_ILi8EEESH_EEENSB_IJSH_SE_EEEEEEEvEENS13_INSA_23SM90_TMA_LOAD_MULTICASTENS15_IS17_S19_NSU_INSB_IJSH_S1A_EEENSB_IJSE_SH_EEEEEEEvEEEENS_8epilogue10collective18CollectiveEpilogueINS1N_23Sm100TmaWarpSpecializedILi4ELi2ELi16ELb1ELb0EEEJSK_NSB_IJNSU_ISH_SE_EENSU_INSC_ILi32EEESE_EEEEESL_NSB_IJNSB_IJlllEEESE_SW_EEESL_S1X_NS1N_6fusion15FusionCallbacksIS1R_NS1Y_17LinearCombinationISL_fSL_fLNS_15FloatRoundStyleE2EEESK_S1V_JEEENSA_5SM1004TMEM4LOAD26SM100_TMEM_LOAD_16dp256b4xES14_NS15_INS16_ILi2ELi4ELi3EEES19_NSU_INSB_IJS1A_S1T_EEENSB_IJS1T_SE_EEEEEEENSA_17SM75_U32x4_LDSM_NENSA_21SM90_TMA_STORE_IM2COLES2C_NSA_17SM90_U32x4_STSM_NENSA_39AutoVectorizingCopyWithAssumedAlignmentILi128EEEEEEvvEEEEvNT_6ParamsE --------------------------
	.section	.nv.constant0._ZN7cutlass13device_kernelINS_4conv6kernel13ConvUniversalINS1_16ConvProblemShapeILNS1_8OperatorE1ELi2EEENS1_10collective14CollectiveConvINS1_47MainloopSm100TmaUmmaWarpSpecializedImplicitGemmILS5_1ELi8ELi2ELi1ELi2EN4cute5tupleIJNSA_1CILi2EEENSC_ILi1EEESE_EEEEENSB_IJNSC_ILi64EEENSC_ILi128EEENSB_IJSH_EEEEEENS_10bfloat16_tESL_NSA_8TiledMMAINSA_8MMA_AtomIJNSA_20SM100_MMA_F16BF16_SSISL_SL_fLi64ELi128ELNSA_4UMMA5MajorE0ELSQ_1ELNSP_7ScaleInE0ELSR_0EEEEEENSA_6LayoutINSB_IJSE_SE_SE_EEENSB_IJNSC_ILi0EEESW_SW_EEEEENSB_IJNSA_10UnderscoreESZ_SZ_EEEEENS7_6detail27Sm100ImplicitGemmTileTraitsINSA_20SM90_TMA_LOAD_IM2COLENSA_14ComposedLayoutINSA_7SwizzleILi3ELi4ELi3EEENSA_18smem_ptr_flag_bitsILi16EEENSU_INSB_IJNSC_ILi8EEESH_EEENSB_IJSH_SE_EEEEEEEvEENS13_INSA_23SM90_TMA_LOAD_MULTICASTENS15_IS17_S19_NSU_INSB_IJSH_S1A_EEENSB_IJSE_SH_EEEEEEEvEEEENS_8epilogue10collective18CollectiveEpilogueINS1N_23Sm100TmaWarpSpecializedILi4ELi2ELi16ELb1ELb0EEEJSK_NSB_IJNSU_ISH_SE_EENSU_INSC_ILi32EEESE_EEEEESL_NSB_IJNSB_IJlllEEESE_SW_EEESL_S1X_NS1N_6fusion15FusionCallbacksIS1R_NS1Y_17LinearCombinationISL_fSL_fLNS_15FloatRoundStyleE2EEESK_S1V_JEEENSA_5SM1004TMEM4LOAD26SM100_TMEM_LOAD_16dp256b4xES14_NS15_INS16_ILi2ELi4ELi3EEES19_NSU_INSB_IJS1A_S1T_EEENSB_IJS1T_SE_EEEEEEENSA_17SM75_U32x4_LDSM_NENSA_21SM90_TMA_STORE_IM2COLES2C_NSA_17SM90_U32x4_STSM_NENSA_39AutoVectorizingCopyWithAssumedAlignmentILi128EEEEEEvvEEEEvNT_6ParamsE,"a",@progbits
	.sectionflags	@""
	.align	4
.nv.constant0._ZN7cutlass13device_kernelINS_4conv6kernel13ConvUniversalINS1_16ConvProblemShapeILNS1_8OperatorE1ELi2EEENS1_10collective14CollectiveConvINS1_47MainloopSm100TmaUmmaWarpSpecializedImplicitGemmILS5_1ELi8ELi2ELi1ELi2EN4cute5tupleIJNSA_1CILi2EEENSC_ILi1EEESE_EEEEENSB_IJNSC_ILi64EEENSC_ILi128EEENSB_IJSH_EEEEEENS_10bfloat16_tESL_NSA_8TiledMMAINSA_8MMA_AtomIJNSA_20SM100_MMA_F16BF16_SSISL_SL_fLi64ELi128ELNSA_4UMMA5MajorE0ELSQ_1ELNSP_7ScaleInE0ELSR_0EEEEEENSA_6LayoutINSB_IJSE_SE_SE_EEENSB_IJNSC_ILi0EEESW_SW_EEEEENSB_IJNSA_10UnderscoreESZ_SZ_EEEEENS7_6detail27Sm100ImplicitGemmTileTraitsINSA_20SM90_TMA_LOAD_IM2COLENSA_14ComposedLayoutINSA_7SwizzleILi3ELi4ELi3EEENSA_18smem_ptr_flag_bitsILi16EEENSU_INSB_IJNSC_ILi8EEESH_EEENSB_IJSH_SE_EEEEEEEvEENS13_INSA_23SM90_TMA_LOAD_MULTICASTENS15_IS17_S19_NSU_INSB_IJSH_S1A_EEENSB_IJSE_SH_EEEEEEEvEEEENS_8epilogue10collective18CollectiveEpilogueINS1N_23Sm100TmaWarpSpecializedILi4ELi2ELi16ELb1ELb0EEEJSK_NSB_IJNSU_ISH_SE_EENSU_INSC_ILi32EEESE_EEEEESL_NSB_IJNSB_IJlllEEESE_SW_EEESL_S1X_NS1N_6fusion15FusionCallbacksIS1R_NS1Y_17LinearCombinationISL_fSL_fLNS_15FloatRoundStyleE2EEESK_S1V_JEEENSA_5SM1004TMEM4LOAD26SM100_TMEM_LOAD_16dp256b4xES14_NS15_INS16_ILi2ELi4ELi3EEES19_NSU_INSB_IJS1A_S1T_EEENSB_IJS1T_SE_EEEEEEENSA_17SM75_U32x4_LDSM_NENSA_21SM90_TMA_STORE_IM2COLES2C_NSA_17SM90_U32x4_STSM_NENSA_39AutoVectorizingCopyWithAssumedAlignmentILi128EEEEEEvvEEEEvNT_6ParamsE:
	.zero		2944


//--------------------- SYMBOLS --------------------------

	.type		.nv.reservedSmem.offset0,@object
	.size		.nv.reservedSmem.offset0,0x4
	.type		.nv.reservedSmem.cap,@object
	.size		.nv.reservedSmem.cap,0x4
	.type		__assertfail,@function
